// auto-generated by cutlass_sweep.gemm — config: {"arch": "sm_90", "cluster_m": 1, "cluster_n": 1, "dtype": "int8", "dtype_b": "int8", "layout": "nt", "stages": 3, "tile_k": 64, "tile_m": 256, "tile_n": 64}
#include "cutlass/cutlass.h"
#include "cutlass/gemm/collective/collective_builder.hpp"
#include "cutlass/gemm/device/gemm_universal_adapter.h"
#include "cutlass/gemm/kernel/gemm_universal.hpp"
#include "cutlass/epilogue/collective/collective_builder.hpp"

using ElemA = int8_t;
using ElemB = int8_t;
using ElemCD = int8_t;
using Acc  = int32_t;
using TileShape    = cute::Shape<cute::_256, cute::_64, cute::_64>;
using ClusterShape = cute::Shape<cute::_1, cute::_1, cute::_1>;

using CollectiveEpilogue = typename cutlass::epilogue::collective::CollectiveBuilder<
    cutlass::arch::Sm90, cutlass::arch::OpClassTensorOp,
    TileShape, ClusterShape,
    cutlass::epilogue::collective::EpilogueTileAuto,
    Acc, Acc,
    ElemCD, cutlass::layout::RowMajor, 128 / cutlass::sizeof_bits<ElemCD>::value,
    ElemCD, cutlass::layout::RowMajor, 128 / cutlass::sizeof_bits<ElemCD>::value,
    cutlass::epilogue::collective::EpilogueScheduleAuto
  >::CollectiveOp;

using CollectiveMainloop = typename cutlass::gemm::collective::CollectiveBuilder<
    cutlass::arch::Sm90, cutlass::arch::OpClassTensorOp,
    ElemA, cutlass::layout::RowMajor, 128 / cutlass::sizeof_bits<ElemA>::value,
    ElemB, cutlass::layout::ColumnMajor, 128 / cutlass::sizeof_bits<ElemB>::value,
    Acc,
    TileShape, ClusterShape,
    cutlass::gemm::collective::StageCount<3>,
    cutlass::gemm::collective::KernelScheduleAuto
  >::CollectiveOp;

using GemmKernel = cutlass::gemm::kernel::GemmUniversal<
    cute::Shape<int,int,int,int>,
    CollectiveMainloop,
    CollectiveEpilogue
>;
using Gemm = cutlass::gemm::device::GemmUniversalAdapter<GemmKernel>;

// Force the device kernel symbol into the cubin without needing a host main.
auto* _anchor = &cutlass::device_kernel<GemmKernel>;


// ===== COMPILED SASS (sm_90a) =====

	.target	sm_90a

	.elftype	@"ET_EXEC"


//--------------------- .note.nv.tkinfo           --------------------------
	.section	.note.nv.tkinfo,"",@"SHT_NOTE"
	.sectionflags	@"SHF_NOTE_NV_TKINFO"
	.tkinfo
        /*0018*/ 	.word	0x00000002
        /*0030*/ 	.string	""
        /*0030*/ 	.string	"ptxas"
        /*0030*/ 	.string	"Cuda compilation tools, release 13.0, V13.0.88"
        /*0030*/ 	.string	"Build cuda_13.0.r13.0/compiler.36424714_0"
        /*0030*/ 	.string	"-arch sm_90a -m 64 "



//--------------------- .note.nv.cuinfo           --------------------------
	.section	.note.nv.cuinfo,"",@"SHT_NOTE"
	.sectionflags	@"SHF_NOTE_NV_CUINFO"
        /*0018*/ 	.short	0x0002
        /*001a*/ 	.short	0x005a
        /*001c*/ 	.short	0x0082
	.zero		2


//--------------------- .nv.info                  --------------------------
	.section	.nv.info,"",@"SHT_CUDA_INFO"
	.align	4


	//----- nvinfo : EIATTR_REGCOUNT
	.align		4
        /*0000*/ 	.byte	0x04, 0x2f
        /*0002*/ 	.short	(.L_15 - .L_14)
	.align		4
.L_14:
        /*0004*/ 	.word	index@(_ZN7cutlass13device_kernelINS_4gemm6kernel13GemmUniversalIN4cute5tupleIJiiiiEEENS1_10collective13CollectiveMmaINS1_34MainloopSm90TmaGmmaWarpSpecializedILi3ENS5_IJNS4_1CILi1EEESB_SB_EEENS1_35KernelTmaWarpSpecializedCooperativeEEENS5_IJNSA_ILi256EEENSA_ILi64EEESG_EEEaNS5_IJlSB_lEEEaSI_NS4_8TiledMMAINS4_8MMA_AtomIJNS4_4SM904GMMA26MMA_64x64x32_S32S8S8_SS_TNEEEENS4_6LayoutINS5_IJNSA_ILi2EEESB_SB_EEENS5_IJSB_NSA_ILi0EEESS_EEEEENS5_IJNS4_10UnderscoreESV_SV_EEEEENS4_13SM90_TMA_LOADENS4_14ComposedLayoutINS4_7SwizzleILi2ELi4ELi3EEENS4_18smem_ptr_flag_bitsILi8EEENSP_INS5_IJNSA_ILi8EEESG_EEENS5_IJSG_SB_EEEEEEEvNS4_8identityESY_S18_vS19_EENS_8epilogue10collective6detail29Sm90TmaWarpSpecializedAdapterINS1C_15DefaultEpilogueIaSI_SI_NS1B_6thread17LinearCombinationIaLi1EiiLNS1G_9ScaleType4KindE0ELNS_15FloatRoundStyleE2EaEENS1_15EpilogueDefaultEEEEEvvEEEEvNT_6ParamsE)
        /*0008*/ 	.word	0x000000a8


	//----- nvinfo : EIATTR_FRAME_SIZE
	.align		4
.L_15:
        /*000c*/ 	.byte	0x04, 0x11
        /*000e*/ 	.short	(.L_17 - .L_16)
	.align		4
.L_16:
        /*0010*/ 	.word	index@(_ZN7cutlass13device_kernelINS_4gemm6kernel13GemmUniversalIN4cute5tupleIJiiiiEEENS1_10collective13CollectiveMmaINS1_34MainloopSm90TmaGmmaWarpSpecializedILi3ENS5_IJNS4_1CILi1EEESB_SB_EEENS1_35KernelTmaWarpSpecializedCooperativeEEENS5_IJNSA_ILi256EEENSA_ILi64EEESG_EEEaNS5_IJlSB_lEEEaSI_NS4_8TiledMMAINS4_8MMA_AtomIJNS4_4SM904GMMA26MMA_64x64x32_S32S8S8_SS_TNEEEENS4_6LayoutINS5_IJNSA_ILi2EEESB_SB_EEENS5_IJSB_NSA_ILi0EEESS_EEEEENS5_IJNS4_10UnderscoreESV_SV_EEEEENS4_13SM90_TMA_LOADENS4_14ComposedLayoutINS4_7SwizzleILi2ELi4ELi3EEENS4_18smem_ptr_flag_bitsILi8EEENSP_INS5_IJNSA_ILi8EEESG_EEENS5_IJSG_SB_EEEEEEEvNS4_8identityESY_S18_vS19_EENS_8epilogue10collective6detail29Sm90TmaWarpSpecializedAdapterINS1C_15DefaultEpilogueIaSI_SI_NS1B_6thread17LinearCombinationIaLi1EiiLNS1G_9ScaleType4KindE0ELNS_15FloatRoundStyleE2EaEENS1_15EpilogueDefaultEEEEEvvEEEEvNT_6ParamsE)
        /*0014*/ 	.word	0x00000000


	//----- nvinfo : EIATTR_MIN_STACK_SIZE
	.align		4
.L_17:
        /*0018*/ 	.byte	0x04, 0x12
        /*001a*/ 	.short	(.L_19 - .L_18)
	.align		4
.L_18:
        /*001c*/ 	.word	index@(_ZN7cutlass13device_kernelINS_4gemm6kernel13GemmUniversalIN4cute5tupleIJiiiiEEENS1_10collective13CollectiveMmaINS1_34MainloopSm90TmaGmmaWarpSpecializedILi3ENS5_IJNS4_1CILi1EEESB_SB_EEENS1_35KernelTmaWarpSpecializedCooperativeEEENS5_IJNSA_ILi256EEENSA_ILi64EEESG_EEEaNS5_IJlSB_lEEEaSI_NS4_8TiledMMAINS4_8MMA_AtomIJNS4_4SM904GMMA26MMA_64x64x32_S32S8S8_SS_TNEEEENS4_6LayoutINS5_IJNSA_ILi2EEESB_SB_EEENS5_IJSB_NSA_ILi0EEESS_EEEEENS5_IJNS4_10UnderscoreESV_SV_EEEEENS4_13SM90_TMA_LOADENS4_14ComposedLayoutINS4_7SwizzleILi2ELi4ELi3EEENS4_18smem_ptr_flag_bitsILi8EEENSP_INS5_IJNSA_ILi8EEESG_EEENS5_IJSG_SB_EEEEEEEvNS4_8identityESY_S18_vS19_EENS_8epilogue10collective6detail29Sm90TmaWarpSpecializedAdapterINS1C_15DefaultEpilogueIaSI_SI_NS1B_6thread17LinearCombinationIaLi1EiiLNS1G_9ScaleType4KindE0ELNS_15FloatRoundStyleE2EaEENS1_15EpilogueDefaultEEEEEvvEEEEvNT_6ParamsE)
        /*0020*/ 	.word	0x00000000
.L_19:


//--------------------- .nv.compat                --------------------------
	.section	.nv.compat,"",@"SHT_CUDA_COMPAT_INFO"
	.align	4
        /*0000*/ 	.byte	0x02, 0x09, 0x01, 0x00, 0x02, 0x02, 0x04, 0x00, 0x02, 0x05, 0x05, 0x00, 0x03, 0x07, 0x01, 0x01
        /*0010*/ 	.byte	0x02, 0x03, 0x01, 0x00, 0x02, 0x06, 0x01, 0x00, 0x04, 0x0b, 0x08, 0x00, 0x00, 0x00, 0x00, 0x00
        /*0020*/ 	.byte	0x00, 0x00, 0x00, 0x00


//--------------------- .nv.info._ZN7cutlass13device_kernelINS_4gemm6kernel13GemmUniversalIN4cute5tupleIJiiiiEEENS1_10collective13CollectiveMmaINS1_34MainloopSm90TmaGmmaWarpSpecializedILi3ENS5_IJNS4_1CILi1EEESB_SB_EEENS1_35KernelTmaWarpSpecializedCooperativeEEENS5_IJNSA_ILi256EEENSA_ILi64EEESG_EEEaNS5_IJlSB_lEEEaSI_NS4_8TiledMMAINS4_8MMA_AtomIJNS4_4SM904GMMA26MMA_64x64x32_S32S8S8_SS_TNEEEENS4_6LayoutINS5_IJNSA_ILi2EEESB_SB_EEENS5_IJSB_NSA_ILi0EEESS_EEEEENS5_IJNS4_10UnderscoreESV_SV_EEEEENS4_13SM90_TMA_LOADENS4_14ComposedLayoutINS4_7SwizzleILi2ELi4ELi3EEENS4_18smem_ptr_flag_bitsILi8EEENSP_INS5_IJNSA_ILi8EEESG_EEENS5_IJSG_SB_EEEEEEEvNS4_8identityESY_S18_vS19_EENS_8epilogue10collective6detail29Sm90TmaWarpSpecializedAdapterINS1C_15DefaultEpilogueIaSI_SI_NS1B_6thread17LinearCombinationIaLi1EiiLNS1G_9ScaleType4KindE0ELNS_15FloatRoundStyleE2EaEENS1_15EpilogueDefaultEEEEEvvEEEEvNT_6ParamsE --------------------------
	.section	.nv.info._ZN7cutlass13device_kernelINS_4gemm6kernel13GemmUniversalIN4cute5tupleIJiiiiEEENS1_10collective13CollectiveMmaINS1_34MainloopSm90TmaGmmaWarpSpecializedILi3ENS5_IJNS4_1CILi1EEESB_SB_EEENS1_35KernelTmaWarpSpecializedCooperativeEEENS5_IJNSA_ILi256EEENSA_ILi64EEESG_EEEaNS5_IJlSB_lEEEaSI_NS4_8TiledMMAINS4_8MMA_AtomIJNS4_4SM904GMMA26MMA_64x64x32_S32S8S8_SS_TNEEEENS4_6LayoutINS5_IJNSA_ILi2EEESB_SB_EEENS5_IJSB_NSA_ILi0EEESS_EEEEENS5_IJNS4_10UnderscoreESV_SV_EEEEENS4_13SM90_TMA_LOADENS4_14ComposedLayoutINS4_7SwizzleILi2ELi4ELi3EEENS4_18smem_ptr_flag_bitsILi8EEENSP_INS5_IJNSA_ILi8EEESG_EEENS5_IJSG_SB_EEEEEEEvNS4_8identityESY_S18_vS19_EENS_8epilogue10collective6detail29Sm90TmaWarpSpecializedAdapterINS1C_15DefaultEpilogueIaSI_SI_NS1B_6thread17LinearCombinationIaLi1EiiLNS1G_9ScaleType4KindE0ELNS_15FloatRoundStyleE2EaEENS1_15EpilogueDefaultEEEEEvvEEEEvNT_6ParamsE,"",@"SHT_CUDA_INFO"
	.sectionflags	@""
	.align	4


	//----- nvinfo : EIATTR_CUDA_API_VERSION
	.align		4
        /*0000*/ 	.byte	0x04, 0x37
        /*0002*/ 	.short	(.L_21 - .L_20)
.L_20:
        /*0004*/ 	.word	0x00000082


	//----- nvinfo : EIATTR_KPARAM_INFO
	.align		4
.L_21:
        /*0008*/ 	.byte	0x04, 0x17
        /*000a*/ 	.short	(.L_23 - .L_22)
.L_22:
        /*000c*/ 	.word	0x00000000
        /*0010*/ 	.short	0x0000
        /*0012*/ 	.short	0x0070
        /*0014*/ 	.byte	0x00, 0xf0, 0x01, 0x10


	//----- nvinfo : EIATTR_SPARSE_MMA_MASK
	.align		4
.L_23:
        /*0018*/ 	.byte	0x03, 0x50
        /*001a*/ 	.short	0x0000


	//----- nvinfo : EIATTR_MAXREG_COUNT
	.align		4
        /*001c*/ 	.byte	0x03, 0x1b
        /*001e*/ 	.short	0x00a8


	//----- nvinfo : EIATTR_NUM_BARRIERS
	.align		4
        /*0020*/ 	.byte	0x02, 0x4c
        /*0022*/ 	.byte	0x01
	.zero		1


	//----- nvinfo : EIATTR_EXTERNS
	.align		4
        /*0024*/ 	.byte	0x04, 0x0f
        /*0026*/ 	.short	(.L_25 - .L_24)


	//   ....[0]....
	.align		4
.L_24:
        /*0028*/ 	.word	index@(__assertfail)


	//----- nvinfo : EIATTR_MERCURY_ISA_VERSION
	.align		4
.L_25:
        /*002c*/ 	.byte	0x03, 0x5f
        /*002e*/ 	.short	0x0101


	//----- nvinfo : EIATTR_INT_WARP_WIDE_INSTR_OFFSETS
	.align		4
        /*0030*/ 	.byte	0x04, 0x31
        /*0032*/ 	.short	(.L_27 - .L_26)


	//   ....[0]....
.L_26:
        /*0034*/ 	.word	0x000003d0


	//   ....[1]....
        /*0038*/ 	.word	0x000003e0


	//   ....[2]....
        /*003c*/ 	.word	0x000004a0


	//----- nvinfo : EIATTR_COOP_GROUP_MASK_REGIDS
	.align		4
.L_27:
        /*0040*/ 	.byte	0x04, 0x29
        /*0042*/ 	.short	(.L_29 - .L_28)


	//   ....[0]....
.L_28:
        /*0044*/ 	.word	0xffffffff


	//   ....[1]....
        /*0048*/ 	.word	0xffffffff


	//   ....[2]....
        /*004c*/ 	.word	0xffffffff


	//   ....[3]....
        /*0050*/ 	.word	0xffffffff


	//   ....[4]....
        /*0054*/ 	.word	0xffffffff


	//----- nvinfo : EIATTR_COOP_GROUP_INSTR_OFFSETS
	.align		4
.L_29:
        /*0058*/ 	.byte	0x04, 0x28
        /*005a*/ 	.short	(.L_31 - .L_30)


	//   ....[0]....
.L_30:
        /*005c*/ 	.word	0x00000060


	//   ....[1]....
        /*0060*/ 	.word	0x00000070


	//   ....[2]....
        /*0064*/ 	.word	0x00000130


	//   ....[3]....
        /*0068*/ 	.word	0x000002a0


	//   ....[4]....
        /*006c*/ 	.word	0x00001150


	//----- nvinfo : EIATTR_REG_RECONFIG
	.align		4
.L_31:
        /*0070*/ 	.byte	0x01, 0x54
	.zero		2


	//----- nvinfo : EIATTR_SYSCALL_OFFSETS
	.align		4
        /*0074*/ 	.byte	0x04, 0x46
        /*0076*/ 	.short	(.L_33 - .L_32)


	//   ....[0]....
.L_32:
        /*0078*/ 	.word	0x00001340


	//----- nvinfo : EIATTR_MBARRIER_INSTR_OFFSETS
	.align		4
.L_33:
        /*007c*/ 	.byte	0x04, 0x39
        /*007e*/ 	.short	(.L_35 - .L_34)


	//   ....[0]....
.L_34:
        /*0080*/ 	.word	0x00000230
        /*0084*/ 	.word	0x000000ff
        /*0088*/ 	.word	0x00000000
        /*008c*/ 	.short	0x0100
        /*008e*/ 	.byte	0x08
	.zero		1


	//   ....[1]....
        /*0090*/ 	.word	0x00000240
        /*0094*/ 	.word	0x000000ff
        /*0098*/ 	.word	0x00000018
        /*009c*/ 	.short	0x0100
        /*009e*/ 	.byte	0x08
	.zero		1


	//   ....[2]....
        /*00a0*/ 	.word	0x00000250
        /*00a4*/ 	.word	0x000000ff
        /*00a8*/ 	.word	0x00000008
        /*00ac*/ 	.short	0x0100
        /*00ae*/ 	.byte	0x08
	.zero		1


	//   ....[3]....
        /*00b0*/ 	.word	0x00000260
        /*00b4*/ 	.word	0x000000ff
        /*00b8*/ 	.word	0x00000020
        /*00bc*/ 	.short	0x0100
        /*00be*/ 	.byte	0x08
	.zero		1


	//   ....[4]....
        /*00c0*/ 	.word	0x00000270
        /*00c4*/ 	.word	0x000000ff
        /*00c8*/ 	.word	0x00000010
        /*00cc*/ 	.short	0x0100
        /*00ce*/ 	.byte	0x08
	.zero		1


	//   ....[5]....
        /*00d0*/ 	.word	0x00000280
        /*00d4*/ 	.word	0x000000ff
        /*00d8*/ 	.word	0x00000028
        /*00dc*/ 	.short	0x0100
        /*00de*/ 	.byte	0x08
	.zero		1


	//   ....[6]....
        /*00e0*/ 	.word	0x00000520
        /*00e4*/ 	.word	0x000000ff
        /*00e8*/ 	.word	0x00000040
        /*00ec*/ 	.short	0x0100
        /*00ee*/ 	.byte	0x08
	.zero		1


	//   ....[7]....
        /*00f0*/ 	.word	0x000005a0
        /*00f4*/ 	.word	0x000000ff
        /*00f8*/ 	.word	0x00000048
        /*00fc*/ 	.short	0x0100
        /*00fe*/ 	.byte	0x08
	.zero		1


	//   ....[8]....
        /*0100*/ 	.word	0x00001410
        /*0104*/ 	.word	0x00000003
        /*0108*/ 	.word	0x00000000
        /*010c*/ 	.short	0x010a
        /*010e*/ 	.byte	0x3f
	.zero		1


	//   ....[9]....
        /*0110*/ 	.word	0x00001470
        /*0114*/ 	.word	0x00000003
        /*0118*/ 	.word	0x00000000
        /*011c*/ 	.short	0x010a
        /*011e*/ 	.byte	0x3f
	.zero		1


	//   ....[10]....
        /*0120*/ 	.word	0x000017d0
        /*0124*/ 	.word	0x00000005
        /*0128*/ 	.word	0x00000000
        /*012c*/ 	.short	0x010a
        /*012e*/ 	.byte	0x3f
	.zero		1


	//   ....[11]....
        /*0130*/ 	.word	0x00001810
        /*0134*/ 	.word	0x00000005
        /*0138*/ 	.word	0x00000000
        /*013c*/ 	.short	0x010a
        /*013e*/ 	.byte	0x3f
	.zero		1


	//   ....[12]....
        /*0140*/ 	.word	0x00001a50
        /*0144*/ 	.word	0x00000004
        /*0148*/ 	.word	0x00000000
        /*014c*/ 	.short	0x0101
        /*014e*/ 	.byte	0x3f
	.zero		1


	//   ....[13]....
        /*0150*/ 	.word	0x00001c10
        /*0154*/ 	.word	0x00000000
        /*0158*/ 	.word	0x00000000
        /*015c*/ 	.short	0x0101
        /*015e*/ 	.byte	0x3f
	.zero		1


	//   ....[14]....
        /*0160*/ 	.word	0x00006100
        /*0164*/ 	.word	0x0000000e
        /*0168*/ 	.word	0x00000018
        /*016c*/ 	.short	0x010a
        /*016e*/ 	.byte	0x3f
	.zero		1


	//   ....[15]....
        /*0170*/ 	.word	0x00006490
        /*0174*/ 	.word	0x00000006
        /*0178*/ 	.word	0x00000048
        /*017c*/ 	.short	0x0101
        /*017e*/ 	.byte	0x3f
	.zero		1


	//   ....[16]....
        /*0180*/ 	.word	0x00006bb0
        /*0184*/ 	.word	0x00000007
        /*0188*/ 	.word	0x00000000
        /*018c*/ 	.short	0x010a
        /*018e*/ 	.byte	0x3f
	.zero		1


	//   ....[17]....
        /*0190*/ 	.word	0x00006c30
        /*0194*/ 	.word	0x00000009
        /*0198*/ 	.word	0x00000000
        /*019c*/ 	.short	0x010a
        /*019e*/ 	.byte	0x3f
	.zero		1


	//   ....[18]....
        /*01a0*/ 	.word	0x00006cc0
        /*01a4*/ 	.word	0x00000003
        /*01a8*/ 	.word	0x00000000
        /*01ac*/ 	.short	0x010a
        /*01ae*/ 	.byte	0x3f
	.zero		1


	//   ....[19]....
        /*01b0*/ 	.word	0x00006d20
        /*01b4*/ 	.word	0x00000003
        /*01b8*/ 	.word	0x00000000
        /*01bc*/ 	.short	0x010a
        /*01be*/ 	.byte	0x3f
	.zero		1


	//   ....[20]....
        /*01c0*/ 	.word	0x00006d70
        /*01c4*/ 	.word	0x00000005
        /*01c8*/ 	.word	0x00000000
        /*01cc*/ 	.short	0x010a
        /*01ce*/ 	.byte	0x3f
	.zero		1


	//   ....[21]....
        /*01d0*/ 	.word	0x00006e40
        /*01d4*/ 	.word	0x0000000e
        /*01d8*/ 	.word	0x00000018
        /*01dc*/ 	.short	0x010a
        /*01de*/ 	.byte	0x3f
	.zero		1


	//   ....[22]....
        /*01e0*/ 	.word	0x00006f10
        /*01e4*/ 	.word	0x00000007
        /*01e8*/ 	.word	0x00000000
        /*01ec*/ 	.short	0x010a
        /*01ee*/ 	.byte	0x3f
	.zero		1


	//   ....[23]....
        /*01f0*/ 	.word	0x00006f60
        /*01f4*/ 	.word	0x00000009
        /*01f8*/ 	.word	0x00000000
        /*01fc*/ 	.short	0x010a
        /*01fe*/ 	.byte	0x3f
	.zero		1


	//----- nvinfo : EIATTR_NUM_MBARRIERS
	.align		4
.L_35:
        /*0200*/ 	.byte	0x03, 0x38
        /*0202*/ 	.short	0x0008


	//----- nvinfo : EIATTR_EXIT_INSTR_OFFSETS
	.align		4
        /*0204*/ 	.byte	0x04, 0x1c
        /*0206*/ 	.short	(.L_37 - .L_36)


	//   ....[0]....
.L_36:
        /*0208*/ 	.word	0x00000640


	//   ....[1]....
        /*020c*/ 	.word	0x00000f10


	//   ....[2]....
        /*0210*/ 	.word	0x000057e0


	//   ....[3]....
        /*0214*/ 	.word	0x00005e10


	//   ....[4]....
        /*0218*/ 	.word	0x00006d10


	//----- nvinfo : EIATTR_MAX_THREADS
	.align		4
.L_37:
        /*021c*/ 	.byte	0x04, 0x05
        /*021e*/ 	.short	(.L_39 - .L_38)
.L_38:
        /*0220*/ 	.word	0x00000180
        /*0224*/ 	.word	0x00000001
        /*0228*/ 	.word	0x00000001


	//----- nvinfo : EIATTR_CRS_STACK_SIZE
	.align		4
.L_39:
        /*022c*/ 	.byte	0x04, 0x1e
        /*022e*/ 	.short	(.L_41 - .L_40)
.L_40:
        /*0230*/ 	.word	0x00000000


	//----- nvinfo : EIATTR_CBANK_PARAM_SIZE
	.align		4
.L_41:
        /*0234*/ 	.byte	0x03, 0x19
        /*0236*/ 	.short	0x0470


	//----- nvinfo : EIATTR_PARAM_CBANK
	.align		4
        /*0238*/ 	.byte	0x04, 0x0a
        /*023a*/ 	.short	(.L_43 - .L_42)
	.align		4
.L_42:
        /*023c*/ 	.word	index@(.nv.constant0._ZN7cutlass13device_kernelINS_4gemm6kernel13GemmUniversalIN4cute5tupleIJiiiiEEENS1_10collective13CollectiveMmaINS1_34MainloopSm90TmaGmmaWarpSpecializedILi3ENS5_IJNS4_1CILi1EEESB_SB_EEENS1_35KernelTmaWarpSpecializedCooperativeEEENS5_IJNSA_ILi256EEENSA_ILi64EEESG_EEEaNS5_IJlSB_lEEEaSI_NS4_8TiledMMAINS4_8MMA_AtomIJNS4_4SM904GMMA26MMA_64x64x32_S32S8S8_SS_TNEEEENS4_6LayoutINS5_IJNSA_ILi2EEESB_SB_EEENS5_IJSB_NSA_ILi0EEESS_EEEEENS5_IJNS4_10UnderscoreESV_SV_EEEEENS4_13SM90_TMA_LOADENS4_14ComposedLayoutINS4_7SwizzleILi2ELi4ELi3EEENS4_18smem_ptr_flag_bitsILi8EEENSP_INS5_IJNSA_ILi8EEESG_EEENS5_IJSG_SB_EEEEEEEvNS4_8identityESY_S18_vS19_EENS_8epilogue10collective6detail29Sm90TmaWarpSpecializedAdapterINS1C_15DefaultEpilogueIaSI_SI_NS1B_6thread17LinearCombinationIaLi1EiiLNS1G_9ScaleType4KindE0ELNS_15FloatRoundStyleE2EaEENS1_15EpilogueDefaultEEEEEvvEEEEvNT_6ParamsE)
        /*0240*/ 	.short	0x0210
        /*0242*/ 	.short	0x0470


	//----- nvinfo : EIATTR_SW_WAR
	.align		4
.L_43:
        /*0244*/ 	.byte	0x04, 0x36
        /*0246*/ 	.short	(.L_45 - .L_44)
.L_44:
        /*0248*/ 	.word	0x00000008
.L_45:


//--------------------- .nv.callgraph             --------------------------
	.section	.nv.callgraph,"",@"SHT_CUDA_CALLGRAPH"
	.align	4
	.sectionentsize	8
	.align		4
        /*0000*/ 	.word	0x00000000
	.align		4
        /*0004*/ 	.word	0xffffffff
	.align		4
        /*0008*/ 	.word	index@(_ZN7cutlass13device_kernelINS_4gemm6kernel13GemmUniversalIN4cute5tupleIJiiiiEEENS1_10collective13CollectiveMmaINS1_34MainloopSm90TmaGmmaWarpSpecializedILi3ENS5_IJNS4_1CILi1EEESB_SB_EEENS1_35KernelTmaWarpSpecializedCooperativeEEENS5_IJNSA_ILi256EEENSA_ILi64EEESG_EEEaNS5_IJlSB_lEEEaSI_NS4_8TiledMMAINS4_8MMA_AtomIJNS4_4SM904GMMA26MMA_64x64x32_S32S8S8_SS_TNEEEENS4_6LayoutINS5_IJNSA_ILi2EEESB_SB_EEENS5_IJSB_NSA_ILi0EEESS_EEEEENS5_IJNS4_10UnderscoreESV_SV_EEEEENS4_13SM90_TMA_LOADENS4_14ComposedLayoutINS4_7SwizzleILi2ELi4ELi3EEENS4_18smem_ptr_flag_bitsILi8EEENSP_INS5_IJNSA_ILi8EEESG_EEENS5_IJSG_SB_EEEEEEEvNS4_8identityESY_S18_vS19_EENS_8epilogue10collective6detail29Sm90TmaWarpSpecializedAdapterINS1C_15DefaultEpilogueIaSI_SI_NS1B_6thread17LinearCombinationIaLi1EiiLNS1G_9ScaleType4KindE0ELNS_15FloatRoundStyleE2EaEENS1_15EpilogueDefaultEEEEEvvEEEEvNT_6ParamsE)
	.align		4
        /*000c*/ 	.word	index@(__assertfail)
	.align		4
        /*0010*/ 	.word	0x00000000
	.align		4
        /*0014*/ 	.word	0xfffffffe
	.align		4
        /*0018*/ 	.word	0x00000000
	.align		4
        /*001c*/ 	.word	0xfffffffd
	.align		4
        /*0020*/ 	.word	0x00000000
	.align		4
        /*0024*/ 	.word	0xfffffffc


//--------------------- .nv.constant4             --------------------------
	.section	.nv.constant4,"a",@progbits
	.align	8
	.align		8
.nv.constant4:
        /*0000*/ 	.dword	__assertfail
	.align		8
        /*0008*/ 	.dword	__unnamed_1
	.align		8
        /*0010*/ 	.dword	_ZN40_INTERNAL_d8c18836_4_k_cu_03c944d7_253884cuda3std3__45__cpo5beginE
	.align		8
        /*0018*/ 	.dword	_ZN40_INTERNAL_d8c18836_4_k_cu_03c944d7_253884cuda3std3__45__cpo3endE
	.align		8
        /*0020*/ 	.dword	_ZN40_INTERNAL_d8c18836_4_k_cu_03c944d7_253884cuda3std3__45__cpo6cbeginE
	.align		8
        /*0028*/ 	.dword	_ZN40_INTERNAL_d8c18836_4_k_cu_03c944d7_253884cuda3std3__45__cpo4cendE
	.align		8
        /*0030*/ 	.dword	_ZN40_INTERNAL_d8c18836_4_k_cu_03c944d7_253884cuda3std3__442_GLOBAL__N__d8c18836_4_k_cu_03c944d7_253886ignoreE
	.align		8
        /*0038*/ 	.dword	_ZN40_INTERNAL_d8c18836_4_k_cu_03c944d7_253884cuda3std3__419piecewise_constructE
	.align		8
        /*0040*/ 	.dword	_ZN40_INTERNAL_d8c18836_4_k_cu_03c944d7_253884cuda3std3__48in_placeE
	.align		8
        /*0048*/ 	.dword	_ZN40_INTERNAL_d8c18836_4_k_cu_03c944d7_253884cuda3std6ranges3__45__cpo4swapE
	.align		8
        /*0050*/ 	.dword	_ZN40_INTERNAL_d8c18836_4_k_cu_03c944d7_253884cuda3std6ranges3__45__cpo9iter_moveE
	.align		8
        /*0058*/ 	.dword	_ZN40_INTERNAL_d8c18836_4_k_cu_03c944d7_253884cute7productE
	.align		8
        /*0060*/ 	.dword	_ZN40_INTERNAL_d8c18836_4_k_cu_03c944d7_253884cute1_E
	.align		8
        /*0068*/ 	.dword	$str$22
	.align		8
        /*0070*/ 	.dword	$str$23


//--------------------- .text._ZN7cutlass13device_kernelINS_4gemm6kernel13GemmUniversalIN4cute5tupleIJiiiiEEENS1_10collective13CollectiveMmaINS1_34MainloopSm90TmaGmmaWarpSpecializedILi3ENS5_IJNS4_1CILi1EEESB_SB_EEENS1_35KernelTmaWarpSpecializedCooperativeEEENS5_IJNSA_ILi256EEENSA_ILi64EEESG_EEEaNS5_IJlSB_lEEEaSI_NS4_8TiledMMAINS4_8MMA_AtomIJNS4_4SM904GMMA26MMA_64x64x32_S32S8S8_SS_TNEEEENS4_6LayoutINS5_IJNSA_ILi2EEESB_SB_EEENS5_IJSB_NSA_ILi0EEESS_EEEEENS5_IJNS4_10UnderscoreESV_SV_EEEEENS4_13SM90_TMA_LOADENS4_14ComposedLayoutINS4_7SwizzleILi2ELi4ELi3EEENS4_18smem_ptr_flag_bitsILi8EEENSP_INS5_IJNSA_ILi8EEESG_EEENS5_IJSG_SB_EEEEEEEvNS4_8identityESY_S18_vS19_EENS_8epilogue10collective6detail29Sm90TmaWarpSpecializedAdapterINS1C_15DefaultEpilogueIaSI_SI_NS1B_6thread17LinearCombinationIaLi1EiiLNS1G_9ScaleType4KindE0ELNS_15FloatRoundStyleE2EaEENS1_15EpilogueDefaultEEEEEvvEEEEvNT_6ParamsE --------------------------
	.section	.text._ZN7cutlass13device_kernelINS_4gemm6kernel13GemmUniversalIN4cute5tupleIJiiiiEEENS1_10collective13CollectiveMmaINS1_34MainloopSm90TmaGmmaWarpSpecializedILi3ENS5_IJNS4_1CILi1EEESB_SB_EEENS1_35KernelTmaWarpSpecializedCooperativeEEENS5_IJNSA_ILi256EEENSA_ILi64EEESG_EEEaNS5_IJlSB_lEEEaSI_NS4_8TiledMMAINS4_8MMA_AtomIJNS4_4SM904GMMA26MMA_64x64x32_S32S8S8_SS_TNEEEENS4_6LayoutINS5_IJNSA_ILi2EEESB_SB_EEENS5_IJSB_NSA_ILi0EEESS_EEEEENS5_IJNS4_10UnderscoreESV_SV_EEEEENS4_13SM90_TMA_LOADENS4_14ComposedLayoutINS4_7SwizzleILi2ELi4ELi3EEENS4_18smem_ptr_flag_bitsILi8EEENSP_INS5_IJNSA_ILi8EEESG_EEENS5_IJSG_SB_EEEEEEEvNS4_8identityESY_S18_vS19_EENS_8epilogue10collective6detail29Sm90TmaWarpSpecializedAdapterINS1C_15DefaultEpilogueIaSI_SI_NS1B_6thread17LinearCombinationIaLi1EiiLNS1G_9ScaleType4KindE0ELNS_15FloatRoundStyleE2EaEENS1_15EpilogueDefaultEEEEEvvEEEEvNT_6ParamsE,"ax",@progbits
	.align	128
.text._ZN7cutlass13device_kernelINS_4gemm6kernel13GemmUniversalIN4cute5tupleIJiiiiEEENS1_10collective13CollectiveMmaINS1_34MainloopSm90TmaGmmaWarpSpecializedILi3ENS5_IJNS4_1CILi1EEESB_SB_EEENS1_35KernelTmaWarpSpecializedCooperativeEEENS5_IJNSA_ILi256EEENSA_ILi64EEESG_EEEaNS5_IJlSB_lEEEaSI_NS4_8TiledMMAINS4_8MMA_AtomIJNS4_4SM904GMMA26MMA_64x64x32_S32S8S8_SS_TNEEEENS4_6LayoutINS5_IJNSA_ILi2EEESB_SB_EEENS5_IJSB_NSA_ILi0EEESS_EEEEENS5_IJNS4_10UnderscoreESV_SV_EEEEENS4_13SM90_TMA_LOADENS4_14ComposedLayoutINS4_7SwizzleILi2ELi4ELi3EEENS4_18smem_ptr_flag_bitsILi8EEENSP_INS5_IJNSA_ILi8EEESG_EEENS5_IJSG_SB_EEEEEEEvNS4_8identityESY_S18_vS19_EENS_8epilogue10collective6detail29Sm90TmaWarpSpecializedAdapterINS1C_15DefaultEpilogueIaSI_SI_NS1B_6thread17LinearCombinationIaLi1EiiLNS1G_9ScaleType4KindE0ELNS_15FloatRoundStyleE2EaEENS1_15EpilogueDefaultEEEEEvvEEEEvNT_6ParamsE:
        .type           _ZN7cutlass13device_kernelINS_4gemm6kernel13GemmUniversalIN4cute5tupleIJiiiiEEENS1_10collective13CollectiveMmaINS1_34MainloopSm90TmaGmmaWarpSpecializedILi3ENS5_IJNS4_1CILi1EEESB_SB_EEENS1_35KernelTmaWarpSpecializedCooperativeEEENS5_IJNSA_ILi256EEENSA_ILi64EEESG_EEEaNS5_IJlSB_lEEEaSI_NS4_8TiledMMAINS4_8MMA_AtomIJNS4_4SM904GMMA26MMA_64x64x32_S32S8S8_SS_TNEEEENS4_6LayoutINS5_IJNSA_ILi2EEESB_SB_EEENS5_IJSB_NSA_ILi0EEESS_EEEEENS5_IJNS4_10UnderscoreESV_SV_EEEEENS4_13SM90_TMA_LOADENS4_14ComposedLayoutINS4_7SwizzleILi2ELi4ELi3EEENS4_18smem_ptr_flag_bitsILi8EEENSP_INS5_IJNSA_ILi8EEESG_EEENS5_IJSG_SB_EEEEEEEvNS4_8identityESY_S18_vS19_EENS_8epilogue10collective6detail29Sm90TmaWarpSpecializedAdapterINS1C_15DefaultEpilogueIaSI_SI_NS1B_6thread17LinearCombinationIaLi1EiiLNS1G_9ScaleType4KindE0ELNS_15FloatRoundStyleE2EaEENS1_15EpilogueDefaultEEEEEvvEEEEvNT_6ParamsE,@function
        .size           _ZN7cutlass13device_kernelINS_4gemm6kernel13GemmUniversalIN4cute5tupleIJiiiiEEENS1_10collective13CollectiveMmaINS1_34MainloopSm90TmaGmmaWarpSpecializedILi3ENS5_IJNS4_1CILi1EEESB_SB_EEENS1_35KernelTmaWarpSpecializedCooperativeEEENS5_IJNSA_ILi256EEENSA_ILi64EEESG_EEEaNS5_IJlSB_lEEEaSI_NS4_8TiledMMAINS4_8MMA_AtomIJNS4_4SM904GMMA26MMA_64x64x32_S32S8S8_SS_TNEEEENS4_6LayoutINS5_IJNSA_ILi2EEESB_SB_EEENS5_IJSB_NSA_ILi0EEESS_EEEEENS5_IJNS4_10UnderscoreESV_SV_EEEEENS4_13SM90_TMA_LOADENS4_14ComposedLayoutINS4_7SwizzleILi2ELi4ELi3EEENS4_18smem_ptr_flag_bitsILi8EEENSP_INS5_IJNSA_ILi8EEESG_EEENS5_IJSG_SB_EEEEEEEvNS4_8identityESY_S18_vS19_EENS_8epilogue10collective6detail29Sm90TmaWarpSpecializedAdapterINS1C_15DefaultEpilogueIaSI_SI_NS1B_6thread17LinearCombinationIaLi1EiiLNS1G_9ScaleType4KindE0ELNS_15FloatRoundStyleE2EaEENS1_15EpilogueDefaultEEEEEvvEEEEvNT_6ParamsE,(.L_x_196 - _ZN7cutlass13device_kernelINS_4gemm6kernel13GemmUniversalIN4cute5tupleIJiiiiEEENS1_10collective13CollectiveMmaINS1_34MainloopSm90TmaGmmaWarpSpecializedILi3ENS5_IJNS4_1CILi1EEESB_SB_EEENS1_35KernelTmaWarpSpecializedCooperativeEEENS5_IJNSA_ILi256EEENSA_ILi64EEESG_EEEaNS5_IJlSB_lEEEaSI_NS4_8TiledMMAINS4_8MMA_AtomIJNS4_4SM904GMMA26MMA_64x64x32_S32S8S8_SS_TNEEEENS4_6LayoutINS5_IJNSA_ILi2EEESB_SB_EEENS5_IJSB_NSA_ILi0EEESS_EEEEENS5_IJNS4_10UnderscoreESV_SV_EEEEENS4_13SM90_TMA_LOADENS4_14ComposedLayoutINS4_7SwizzleILi2ELi4ELi3EEENS4_18smem_ptr_flag_bitsILi8EEENSP_INS5_IJNSA_ILi8EEESG_EEENS5_IJSG_SB_EEEEEEEvNS4_8identityESY_S18_vS19_EENS_8epilogue10collective6detail29Sm90TmaWarpSpecializedAdapterINS1C_15DefaultEpilogueIaSI_SI_NS1B_6thread17LinearCombinationIaLi1EiiLNS1G_9ScaleType4KindE0ELNS_15FloatRoundStyleE2EaEENS1_15EpilogueDefaultEEEEEvvEEEEvNT_6ParamsE)
        .other          _ZN7cutlass13device_kernelINS_4gemm6kernel13GemmUniversalIN4cute5tupleIJiiiiEEENS1_10collective13CollectiveMmaINS1_34MainloopSm90TmaGmmaWarpSpecializedILi3ENS5_IJNS4_1CILi1EEESB_SB_EEENS1_35KernelTmaWarpSpecializedCooperativeEEENS5_IJNSA_ILi256EEENSA_ILi64EEESG_EEEaNS5_IJlSB_lEEEaSI_NS4_8TiledMMAINS4_8MMA_AtomIJNS4_4SM904GMMA26MMA_64x64x32_S32S8S8_SS_TNEEEENS4_6LayoutINS5_IJNSA_ILi2EEESB_SB_EEENS5_IJSB_NSA_ILi0EEESS_EEEEENS5_IJNS4_10UnderscoreESV_SV_EEEEENS4_13SM90_TMA_LOADENS4_14ComposedLayoutINS4_7SwizzleILi2ELi4ELi3EEENS4_18smem_ptr_flag_bitsILi8EEENSP_INS5_IJNSA_ILi8EEESG_EEENS5_IJSG_SB_EEEEEEEvNS4_8identityESY_S18_vS19_EENS_8epilogue10collective6detail29Sm90TmaWarpSpecializedAdapterINS1C_15DefaultEpilogueIaSI_SI_NS1B_6thread17LinearCombinationIaLi1EiiLNS1G_9ScaleType4KindE0ELNS_15FloatRoundStyleE2EaEENS1_15EpilogueDefaultEEEEEvvEEEEvNT_6ParamsE,@"STO_CUDA_ENTRY STV_DEFAULT"
_ZN7cutlass13device_kernelINS_4gemm6kernel13GemmUniversalIN4cute5tupleIJiiiiEEENS1_10collective13CollectiveMmaINS1_34MainloopSm90TmaGmmaWarpSpecializedILi3ENS5_IJNS4_1CILi1EEESB_SB_EEENS1_35KernelTmaWarpSpecializedCooperativeEEENS5_IJNSA_ILi256EEENSA_ILi64EEESG_EEEaNS5_IJlSB_lEEEaSI_NS4_8TiledMMAINS4_8MMA_AtomIJNS4_4SM904GMMA26MMA_64x64x32_S32S8S8_SS_TNEEEENS4_6LayoutINS5_IJNSA_ILi2EEESB_SB_EEENS5_IJSB_NSA_ILi0EEESS_EEEEENS5_IJNS4_10UnderscoreESV_SV_EEEEENS4_13SM90_TMA_LOADENS4_14ComposedLayoutINS4_7SwizzleILi2ELi4ELi3EEENS4_18smem_ptr_flag_bitsILi8EEENSP_INS5_IJNSA_ILi8EEESG_EEENS5_IJSG_SB_EEEEEEEvNS4_8identityESY_S18_vS19_EENS_8epilogue10collective6detail29Sm90TmaWarpSpecializedAdapterINS1C_15DefaultEpilogueIaSI_SI_NS1B_6thread17LinearCombinationIaLi1EiiLNS1G_9ScaleType4KindE0ELNS_15FloatRoundStyleE2EaEENS1_15EpilogueDefaultEEEEEvvEEEEvNT_6ParamsE:
[----:B------:R-:W0:Y:S01]  /*0000*/  LDC R1, c[0x0][0x28] ;  /* 0x00000a00ff017b82 */ /* 0x000e220000000800 */
[----:B------:R-:W1:Y:S01]  /*0010*/  S2R R3, SR_TID.X ;  /* 0x0000000000037919 */ /* 0x000e620000002100 */
[----:B------:R-:W-:Y:S01]  /*0020*/  ELECT P0, URZ, PT ;  /* 0x00000000003f782f */ /* 0x000fe20003800000 */
[----:B------:R-:W-:Y:S01]  /*0030*/  BSSY B0, `(.L_x_0) ;  /* 0x000000f000007945 */ /* 0x000fe20003800000 */
[--C-:B-1----:R-:W-:Y:S02]  /*0040*/  SHF.R.U32.HI R0, RZ, 0x5, R3.reuse ;  /* 0x00000005ff007819 */ /* 0x102fe40000011603 */
[----:B------:R-:W-:-:S03]  /*0050*/  SHF.R.U32.HI R14, RZ, 0x7, R3 ;  /* 0x00000007ff0e7819 */ /* 0x000fc60000011603 */
[----:B------:R-:W1:Y:S04]  /*0060*/  SHFL.IDX PT, R4, R0, RZ, 0x1f ;  /* 0x00001fff00047589 */ /* 0x000e6800000e0000 */
[----:B------:R2:W3:Y:S01]  /*0070*/  SHFL.IDX PT, R10, R14, RZ, 0x1f ;  /* 0x00001fff0e0a7589 */ /* 0x0004e200000e0000 */
[----:B-1----:R-:W-:-:S13]  /*0080*/  ISETP.NE.OR P0, PT, R4, RZ, !P0 ;  /* 0x000000ff0400720c */ /* 0x002fda0004705670 */
[----:B0-23--:R-:W-:Y:S05]  /*0090*/  @P0 BRA `(.L_x_1) ;  /* 0x0000000000200947 */ /* 0x00dfea0003800000 */
[----:B------:R-:W-:Y:S02]  /*00a0*/  ULDC.64 UR4, c[0x0][0x198] ;  /* 0x0000660000047ab9 */ /* 0x000fe40000000a00 */
[----:B------:R-:W-:Y:S02]  /*00b0*/  UIADD3 UR6, UP0, UR4, 0xf0, URZ ;  /* 0x000000f004067890 */ /* 0x000fe4000ff1e03f */
[----:B------:R-:W-:Y:S02]  /*00c0*/  UIADD3 UR4, UP1, UR4, 0x1f0, URZ ;  /* 0x000001f004047890 */ /* 0x000fe4000ff3e03f */
[----:B------:R-:W-:Y:S02]  /*00d0*/  UIADD3.X UR7, URZ, UR5, URZ, UP0, !UPT ;  /* 0x000000053f077290 */ /* 0x000fe400087fe43f */
[----:B------:R-:W-:-:S07]  /*00e0*/  UIADD3.X UR5, URZ, UR5, URZ, UP1, !UPT ;  /* 0x000000053f057290 */ /* 0x000fce0008ffe43f */
[----:B------:R0:W-:Y:S02]  /*00f0*/  UTMACCTL.PF [UR6] ;  /* 0x00000000060079b9 */ /* 0x0001e40008040000 */
[----:B------:R0:W-:Y:S02]  /*0100*/  UTMACCTL.PF [UR4] ;  /* 0x00000000040079b9 */ /* 0x0001e40008040000 */
[----:B0-----:R-:W-:Y:S01]  /*0110*/  NOP ;  /* 0x0000000000007918 */ /* 0x001fe20000000000 */
.L_x_1:
[----:B------:R-:W-:Y:S05]  /*0120*/  BSYNC B0 ;  /* 0x0000000000007941 */ /* 0x000fea0003800000 */
.L_x_0:
[----:B------:R-:W0:Y:S02]  /*0130*/  SHFL.IDX PT, R2, R0, RZ, 0x1f ;  /* 0x00001fff00027589 */ /* 0x000e2400000e0000 */
[----:B0-----:R-:W-:-:S13]  /*0140*/  ISETP.NE.AND P0, PT, R2, RZ, PT ;  /* 0x000000ff0200720c */ /* 0x001fda0003f05270 */
[----:B------:R-:W-:Y:S05]  /*0150*/  @P0 BRA `(.L_x_2) ;  /* 0x0000000000500947 */ /* 0x000fea0003800000 */
[----:B------:R-:W0:Y:S01]  /*0160*/  S2UR UR8, SR_CgaCtaId ;  /* 0x00000000000879c3 */ /* 0x000e220000008800 */
[----:B------:R-:W-:Y:S01]  /*0170*/  UMOV UR4, 0x400 ;  /* 0x0000040000047882 */ /* 0x000fe20000000000 */
[----:B------:R-:W-:Y:S01]  /*0180*/  UMOV UR5, 0x1 ;  /* 0x0000000100057882 */ /* 0x000fe20000000000 */
[----:B------:R-:W-:Y:S01]  /*0190*/  UMOV UR6, 0x100 ;  /* 0x0000010000067882 */ /* 0x000fe20000000000 */
[----:B------:R-:W-:Y:S01]  /*01a0*/  ELECT P0, URZ, PT ;  /* 0x00000000003f782f */ /* 0x000fe20003800000 */
[----:B------:R-:W-:-:S04]  /*01b0*/  UIADD3 UR6, -UR6, 0x100000, URZ ;  /* 0x0010000006067890 */ /* 0x000fc8000fffe13f */
[----:B------:R-:W-:Y:S02]  /*01c0*/  USHF.L.U32 UR7, UR6, 0xb, URZ ;  /* 0x0000000b06077899 */ /* 0x000fe4000800063f */
[----:B------:R-:W-:Y:S02]  /*01d0*/  USHF.L.U32 UR6, UR6, 0x1, URZ ;  /* 0x0000000106067899 */ /* 0x000fe4000800063f */
[----:B0-----:R-:W-:Y:S02]  /*01e0*/  ULEA UR8, UR8, UR4, 0x18 ;  /* 0x0000000408087291 */ /* 0x001fe4000f8ec03f */
[----:B------:R-:W-:-:S04]  /*01f0*/  UIADD3 UR4, -UR5, 0x100000, URZ ;  /* 0x0010000005047890 */ /* 0x000fc8000fffe13f */
[----:B------:R-:W-:Y:S02]  /*0200*/  USHF.L.U32 UR5, UR4, 0xb, URZ ;  /* 0x0000000b04057899 */ /* 0x000fe4000800063f */
[----:B------:R-:W-:Y:S01]  /*0210*/  USHF.L.U32 UR4, UR4, 0x1, URZ ;  /* 0x0000000104047899 */ /* 0x000fe2000800063f */
[----:B------:R-:W0:Y:S11]  /*0220*/  FENCE.VIEW.ASYNC.S ;  /* 0x00000000000073c6 */ /* 0x000e360000000000 */
[----:B0-----:R0:W1:Y:S01]  /*0230*/  SYNCS.EXCH.64 URZ, [UR8], UR4 ;  /* 0x00000004083f75b2 */ /* 0x0010620008000100 */
[----:B------:R0:W2:Y:S01]  /*0240*/  SYNCS.EXCH.64 URZ, [UR8+0x18], UR6 ;  /* 0x00001806083f75b2 */ /* 0x0000a20008000100 */
[----:B------:R0:W3:Y:S01]  /*0250*/  SYNCS.EXCH.64 URZ, [UR8+0x8], UR4 ;  /* 0x00000804083f75b2 */ /* 0x0000e20008000100 */
[----:B------:R0:W4:Y:S01]  /*0260*/  SYNCS.EXCH.64 URZ, [UR8+0x20], UR6 ;  /* 0x00002006083f75b2 */ /* 0x0001220008000100 */
[----:B------:R0:W0:Y:S01]  /*0270*/  SYNCS.EXCH.64 URZ, [UR8+0x10], UR4 ;  /* 0x00001004083f75b2 */ /* 0x0000220008000100 */
[----:B------:R0:W0:Y:S01]  /*0280*/  SYNCS.EXCH.64 URZ, [UR8+0x28], UR6 ;  /* 0x00002806083f75b2 */ /* 0x0000220008000100 */
[----:B------:R-:W-:Y:S01]  /*0290*/  NOP ;  /* 0x0000000000007918 */ /* 0x000fe20000000000 */
.L_x_2:
[----:B------:R-:W5:Y:S01]  /*02a0*/  SHFL.IDX PT, R0, R0, RZ, 0x1f ;  /* 0x00001fff00007589 */ /* 0x000f6200000e0000 */
[----:B------:R-:W-:Y:S01]  /*02b0*/  ELECT P0, URZ, PT ;  /* 0x00000000003f782f */ /* 0x000fe20003800000 */
[----:B------:R-:W1:Y:S01]  /*02c0*/  LDC R2, c[0x0][0x65c] ;  /* 0x00019700ff027b82 */ /* 0x000e620000000800 */
[----:B------:R-:W-:Y:S01]  /*02d0*/  SHF.R.S32.HI R7, RZ, 0x1f, R4 ;  /* 0x0000001fff077819 */ /* 0x000fe20000011404 */
[----:B------:R-:W2:Y:S01]  /*02e0*/  S2R R5, SR_CTAID.Y ;  /* 0x0000000000057919 */ /* 0x000ea20000002600 */
[----:B0-----:R-:W-:Y:S01]  /*02f0*/  UMOV UR4, 0x20 ;  /* 0x0000002000047882 */ /* 0x001fe20000000000 */
[----:B------:R-:W-:Y:S01]  /*0300*/  NOP ;  /* 0x0000000000007918 */ /* 0x000fe20000000000 */
[----:B------:R-:W-:Y:S01]  /*0310*/  LEA.HI R7, R7, R4, RZ, 0x2 ;  /* 0x0000000407077211 */ /* 0x000fe200078f10ff */
[----:B------:R-:W0:Y:S01]  /*0320*/  S2R R6, SR_CTAID.X ;  /* 0x0000000000067919 */ /* 0x000e220000002500 */
[----:B------:R-:W-:Y:S01]  /*0330*/  ISETP.NE.AND P2, PT, R10, RZ, PT ;  /* 0x000000ff0a00720c */ /* 0x000fe20003f45270 */
[----:B------:R-:W-:Y:S01]  /*0340*/  NOP ;  /* 0x0000000000007918 */ /* 0x000fe20000000000 */
[----:B------:R-:W-:-:S02]  /*0350*/  LOP3.LUT R7, R7, 0xfffffffc, RZ, 0xc0, !PT ;  /* 0xfffffffc07077812 */ /* 0x000fc400078ec0ff */
[----:B-----5:R-:W-:Y:S02]  /*0360*/  ISETP.NE.OR P0, PT, R0, RZ, !P0 ;  /* 0x000000ff0000720c */ /* 0x020fe40004705670 */
[----:B-1----:R-:W-:-:S04]  /*0370*/  ISETP.NE.AND P3, PT, R2, 0x1, PT ;  /* 0x000000010200780c */ /* 0x002fc80003f65270 */
[----:B------:R-:W-:Y:S01]  /*0380*/  P2R R0, PR, RZ, 0x8 ;  /* 0x00000008ff007803 */ /* 0x000fe20000000000 */
[----:B------:R-:W-:Y:S01]  /*0390*/  IMAD.IADD R0, R4, 0x1, -R7 ;  /* 0x0000000104007824 */ /* 0x000fe200078e0a07 */
[----:B------:R-:W-:Y:S01]  /*03a0*/  LOP3.LUT R4, R3, 0x7f, RZ, 0xc0, !PT ;  /* 0x0000007f03047812 */ /* 0x000fe200078ec0ff */
[----:B------:R-:W-:-:S03]  /*03b0*/  IMAD.MOV.U32 R7, RZ, RZ, RZ ;  /* 0x000000ffff077224 */ /* 0x000fc600078e00ff */
[----:B------:R-:W-:Y:S01]  /*03c0*/  ISETP.NE.AND P1, PT, R0, 0x3, PT ;  /* 0x000000030000780c */ /* 0x000fe20003f25270 */
[----:B------:R-:W-:Y:S01]  /*03d0*/  VOTEU.ALL UP0, P0 ;  /* 0x00000000003f7886 */ /* 0x000fe20000000000 */
[----:B------:R-:W-:Y:S01]  /*03e0*/  VOTEU.ALL UP1, P0 ;  /* 0x00000000003f7886 */ /* 0x000fe20000020000 */
[----:B------:R-:W0:Y:S01]  /*03f0*/  @P3 LDC R17, c[0x0][0x10] ;  /* 0x00000400ff113b82 */ /* 0x000e220000000800 */
[----:B--2---:R-:W-:Y:S02]  /*0400*/  @P3 IMAD.MOV.U32 R8, RZ, RZ, R5 ;  /* 0x000000ffff083224 */ /* 0x004fe400078e0005 */
[----:B------:R-:W-:Y:S01]  /*0410*/  @!UP0 UMOV UR6, 0x400 ;  /* 0x0000040000068882 */ /* 0x000fe20000000000 */
[----:B------:R-:W-:-:S04]  /*0420*/  @!UP0 UIADD3 UR4, -UR4, 0x100000, URZ ;  /* 0x0010000004048890 */ /* 0x000fc8000fffe13f */
[----:B------:R-:W-:Y:S02]  /*0430*/  @!UP0 USHF.L.U32 UR5, UR4, 0xb, URZ ;  /* 0x0000000b04058899 */ /* 0x000fe4000800063f */
[----:B------:R-:W-:Y:S01]  /*0440*/  @!UP0 USHF.L.U32 UR4, UR4, 0x1, URZ ;  /* 0x0000000104048899 */ /* 0x000fe2000800063f */
[----:B------:R-:W-:Y:S01]  /*0450*/  @P3 IMAD.MOV.U32 R9, RZ, RZ, RZ ;  /* 0x000000ffff093224 */ /* 0x000fe200078e00ff */
[----:B------:R-:W1:Y:S08]  /*0460*/  @!UP0 S2UR UR7, SR_CgaCtaId ;  /* 0x00000000000789c3 */ /* 0x000e700000008800 */
[----:B------:R-:W2:Y:S01]  /*0470*/  @!P3 LDC R11, c[0x0][0xc] ;  /* 0x00000300ff0bbb82 */ /* 0x000ea20000000800 */
[----:B0-----:R-:W-:Y:S01]  /*0480*/  @P3 IMAD.WIDE.U32 R16, R6, R17, R8 ;  /* 0x0000001106103225 */ /* 0x001fe200078e0008 */
[----:B-1----:R-:W-:Y:S01]  /*0490*/  @!UP0 ULEA UR8, UR7, UR6, 0x18 ;  /* 0x0000000607088291 */ /* 0x002fe2000f8ec03f */
[----:B------:R-:W-:-:S02]  /*04a0*/  VOTEU.ALL UP0, P0 ;  /* 0x00000000003f7886 */ /* 0x000fc40000000000 */
[----:B------:R-:W-:Y:S01]  /*04b0*/  ULDC UR6, c[0x0][0xc] ;  /* 0x0000030000067ab9 */ /* 0x000fe20000000800 */
[----:B------:R-:W-:Y:S01]  /*04c0*/  ISETP.EQ.OR P0, PT, R0, RZ, !P1 ;  /* 0x000000ff0000720c */ /* 0x000fe20004f02670 */
[----:B------:R-:W-:-:S03]  /*04d0*/  ULDC UR7, c[0x0][0x10] ;  /* 0x0000040000077ab9 */ /* 0x000fc60000000800 */
[C---:B------:R-:W-:Y:S01]  /*04e0*/  ISETP.EQ.AND P0, PT, R10.reuse, RZ, P0 ;  /* 0x000000ff0a00720c */ /* 0x040fe20000702270 */
[----:B------:R-:W-:Y:S02]  /*04f0*/  VIADD R10, R10, 0xffffffff ;  /* 0xffffffff0a0a7836 */ /* 0x000fe40000000000 */
[----:B--2---:R-:W-:Y:S01]  /*0500*/  @!P3 IMAD.WIDE.U32 R8, R11, R5, R6 ;  /* 0x000000050b08b225 */ /* 0x004fe200078e0006 */
[----:B------:R-:W0:Y:S02]  /*0510*/  FENCE.VIEW.ASYNC.S ;  /* 0x00000000000073c6 */ /* 0x000e240000000000 */
[----:B0-----:R-:W3:Y:S01]  /*0520*/  @!UP0 SYNCS.EXCH.64 URZ, [UR8+0x40], UR4 ;  /* 0x00004004083f85b2 */ /* 0x001ee20008000100 */
[----:B------:R-:W-:Y:S01]  /*0530*/  SEL R18, RZ, 0x1, !P0 ;  /* 0x00000001ff127807 */ /* 0x000fe20004000000 */
[----:B------:R-:W-:Y:S01]  /*0540*/  @P3 IMAD.MOV.U32 R11, RZ, RZ, RZ ;  /* 0x000000ffff0b3224 */ /* 0x000fe200078e00ff */
[----:B------:R-:W-:Y:S01]  /*0550*/  ISETP.GE.U32.AND P1, PT, R10, 0x2, PT ;  /* 0x000000020a00780c */ /* 0x000fe20003f26070 */
[----:B------:R-:W-:-:S02]  /*0560*/  @!P3 IMAD.MOV.U32 R16, RZ, RZ, R8 ;  /* 0x000000ffff10b224 */ /* 0x000fc400078e0008 */
[----:B------:R-:W-:Y:S01]  /*0570*/  @P3 IMAD.IADD R17, R17, 0x1, R11 ;  /* 0x0000000111113824 */ /* 0x000fe200078e020b */
[----:B------:R-:W-:Y:S01]  /*0580*/  SEL R18, R18, 0x2, P1 ;  /* 0x0000000212127807 */ /* 0x000fe20000800000 */
[----:B------:R-:W-:Y:S01]  /*0590*/  @!P3 IMAD.MOV.U32 R17, RZ, RZ, R9 ;  /* 0x000000ffff11b224 */ /* 0x000fe200078e0009 */
[----:B------:R0:W3:Y:S01]  /*05a0*/  @!UP1 SYNCS.EXCH.64 URZ, [UR8+0x48], UR4 ;  /* 0x00004804083f95b2 */ /* 0x0000e20008000100 */
[----:B------:R-:W-:Y:S01]  /*05b0*/  NOP ;  /* 0x0000000000007918 */ /* 0x000fe20000000000 */
[----:B0-----:R-:W-:-:S03]  /*05c0*/  UIMAD.WIDE.U32 UR4, UR6, UR7, URZ ;  /* 0x00000007060472a5 */ /* 0x001fc6000f8e003f */
[----:B------:R-:W-:Y:S02]  /*05d0*/  ULDC UR6, c[0x0][0x14] ;  /* 0x0000050000067ab9 */ /* 0x000fe40000000800 */
[----:B------:R-:W-:Y:S02]  /*05e0*/  UIMAD.WIDE.U32 UR36, UR4, UR6, URZ ;  /* 0x00000006042472a5 */ /* 0x000fe4000f8e003f */
[----:B------:R-:W-:-:S04]  /*05f0*/  UIMAD UR42, UR5, UR6, URZ ;  /* 0x00000006052a72a4 */ /* 0x000fc8000f8e023f */
[----:B------:R-:W-:Y:S01]  /*0600*/  UIADD3 UR42, UR37, UR42, URZ ;  /* 0x0000002a252a7290 */ /* 0x000fe2000fffe03f */
[----:B---34-:R-:W-:Y:S06]  /*0610*/  BAR.SYNC.DEFER_BLOCKING 0x0 ;  /* 0x0000000000007b1d */ /* 0x018fec0000010000 */
[----:B------:R-:W-:Y:S05]  /*0620*/  @!P2 BRA `(.L_x_3) ;  /* 0x000000500070a947 */ /* 0x000fea0003800000 */
[----:B------:R-:W-:-:S13]  /*0630*/  ISETP.GT.U32.AND P0, PT, R10, 0x1, PT ;  /* 0x000000010a00780c */ /* 0x000fda0003f04070 */
[----:B------:R-:W-:Y:S05]  /*0640*/  @P0 EXIT ;  /* 0x000000000000094d */ /* 0x000fea0003800000 */
[----:B------:R-:W-:Y:S01]  /*0650*/  ULDC.64 UR4, c[0x0][0x650] ;  /* 0x0001940000047ab9 */ /* 0x000fe20000000a00 */
[----:B------:R-:W-:Y:S01]  /*0660*/  PRMT R0, RZ, 0x7610, R0 ;  /* 0x00007610ff007816 */ /* 0x000fe20000000000 */
[----:B------:R-:W-:Y:S01]  /*0670*/  IMAD.MOV.U32 R97, RZ, RZ, -0x1 ;  /* 0xffffffffff617424 */ /* 0x000fe200078e00ff */
[----:B------:R-:W-:Y:S01]  /*0680*/  ISETP.GE.U32.AND P0, PT, R16, UR4, PT ;  /* 0x0000000410007c0c */ /* 0x000fe2000bf06070 */
[----:B------:R-:W-:Y:S02]  /*0690*/  IMAD.MOV.U32 R98, RZ, RZ, -0x1 ;  /* 0xffffffffff627424 */ /* 0x000fe400078e00ff */
[----:B------:R-:W-:Y:S01]  /*06a0*/  IMAD.MOV.U32 R19, RZ, RZ, -0x1 ;  /* 0xffffffffff137424 */ /* 0x000fe200078e00ff */
[----:B------:R-:W-:-:S13]  /*06b0*/  ISETP.GE.U32.AND.EX P0, PT, R17, UR5, PT, P0 ;  /* 0x0000000511007c0c */ /* 0x000fda000bf06100 */
[----:B------:R-:W-:Y:S05]  /*06c0*/  @P0 BRA `(.L_x_4) ;  /* 0x0000000400580947 */ /* 0x000fea0003800000 */
[----:B------:R-:W0:Y:S01]  /*06d0*/  LDC.64 R20, c[0x0][0x628] ;  /* 0x00018a00ff147b82 */ /* 0x000e220000000a00 */
[----:B------:R-:W-:Y:S02]  /*06e0*/  IMAD.MOV.U32 R8, RZ, RZ, R16 ;  /* 0x000000ffff087224 */ /* 0x000fe400078e0010 */
[----:B------:R-:W-:-:S05]  /*06f0*/  IMAD.MOV.U32 R9, RZ, RZ, R17 ;  /* 0x000000ffff097224 */ /* 0x000fca00078e0011 */
[----:B------:R-:W1:Y:S08]  /*0700*/  LDC R0, c[0x0][0x630] ;  /* 0x00018c00ff007b82 */ /* 0x000e700000000800 */
[----:B------:R-:W2:Y:S01]  /*0710*/  LDC.64 R22, c[0x0][0x620] ;  /* 0x00018800ff167b82 */ /* 0x000ea20000000a00 */
[----:B0-----:R-:W-:-:S04]  /*0720*/  ISETP.NE.U32.AND P0, PT, R20, RZ, PT ;  /* 0x000000ff1400720c */ /* 0x001fc80003f05070 */
[----:B------:R-:W-:-:S13]  /*0730*/  ISETP.NE.AND.EX P0, PT, R21, RZ, PT, P0 ;  /* 0x000000ff1500720c */ /* 0x000fda0003f05300 */
[----:B-12---:R-:W-:Y:S05]  /*0740*/  @!P0 BRA `(.L_x_5) ;  /* 0x0000000000288947 */ /* 0x006fea0003800000 */
[----:B------:R-:W0:Y:S02]  /*0750*/  LDC R13, c[0x0][0x634] ;  /* 0x00018d00ff0d7b82 */ /* 0x000e240000000800 */
[----:B0-----:R-:W-:-:S05]  /*0760*/  IADD3 R13, P0, R16, R13, RZ ;  /* 0x0000000d100d7210 */ /* 0x001fca0007f1e0ff */
[----:B------:R-:W-:-:S04]  /*0770*/  IMAD.X R15, RZ, RZ, R17, P0 ;  /* 0x000000ffff0f7224 */ /* 0x000fc800000e0611 */
[----:B------:R-:W-:-:S04]  /*0780*/  IMAD.WIDE.U32 R8, R15, R20, RZ ;  /* 0x000000140f087225 */ /* 0x000fc800078e00ff */
[----:B------:R-:W-:-:S04]  /*0790*/  IMAD.WIDE.U32 R10, P0, R13, R21, R8 ;  /* 0x000000150d0a7225 */ /* 0x000fc80007800008 */
[----:B------:R-:W-:-:S04]  /*07a0*/  IMAD.WIDE.U32 R8, R13, R20, RZ ;  /* 0x000000140d087225 */ /* 0x000fc800078e00ff */
[----:B------:R-:W-:Y:S01]  /*07b0*/  IMAD.X R13, RZ, RZ, RZ, P0 ;  /* 0x000000ffff0d7224 */ /* 0x000fe200000e06ff */
[----:B------:R-:W-:Y:S01]  /*07c0*/  IADD3 RZ, P0, R9, R10, RZ ;  /* 0x0000000a09ff7210 */ /* 0x000fe20007f1e0ff */
[----:B------:R-:W-:-:S04]  /*07d0*/  IMAD.MOV.U32 R12, RZ, RZ, R11 ;  /* 0x000000ffff0c7224 */ /* 0x000fc800078e000b */
[----:B------:R-:W-:-:S08]  /*07e0*/  IMAD.WIDE.U32.X R8, R15, R21, R12, P0 ;  /* 0x000000150f087225 */ /* 0x000fd000000e040c */
.L_x_5:
[-CC-:B------:R-:W-:Y:S01]  /*07f0*/  SHF.R.U64 R25, R8, R0.reuse, R9.reuse ;  /* 0x0000000008197219 */ /* 0x180fe20000001209 */
[----:B------:R-:W0:Y:S01]  /*0800*/  LDC R12, c[0x0][0x618] ;  /* 0x00018600ff0c7b82 */ /* 0x000e220000000800 */
[----:B------:R-:W-:Y:S01]  /*0810*/  SHF.R.U32.HI R7, RZ, R0, R9 ;  /* 0x00000000ff077219 */ /* 0x000fe20000011609 */
[----:B------:R-:W-:Y:S01]  /*0820*/  ULDC UR4, c[0x0][0x150] ;  /* 0x0000540000047ab9 */ /* 0x000fe20000000800 */
[----:B------:R-:W-:Y:S02]  /*0830*/  IADD3 R11, P0, RZ, -R25, RZ ;  /* 0x80000019ff0b7210 */ /* 0x000fe40007f1e0ff */
[----:B------:R-:W-:-:S03]  /*0840*/  I2FP.F32.U32 R0, R6 ;  /* 0x0000000600007245 */ /* 0x000fc60000201000 */
[----:B------:R-:W1:Y:S01]  /*0850*/  LDC.64 R30, c[0x0][0x640] ;  /* 0x00019000ff1e7b82 */ /* 0x000e620000000a00 */
[----:B------:R-:W-:Y:S02]  /*0860*/  IMAD.X R13, RZ, RZ, ~R7, P0 ;  /* 0x000000ffff0d7224 */ /* 0x000fe400000e0e07 */
[----:B------:R-:W-:Y:S01]  /*0870*/  FMUL R0, R0, UR4 ;  /* 0x0000000400007c20 */ /* 0x000fe20008400000 */
[----:B------:R-:W-:Y:S01]  /*0880*/  IMAD.WIDE.U32 R8, R11, R22, R16 ;  /* 0x000000160b087225 */ /* 0x000fe200078e0010 */
[----:B------:R-:W-:-:S03]  /*0890*/  ULDC UR4, c[0x0][0x154] ;  /* 0x0000550000047ab9 */ /* 0x000fc60000000800 */
[----:B------:R-:W-:Y:S01]  /*08a0*/  IMAD R10, R13, R22, RZ ;  /* 0x000000160d0a7224 */ /* 0x000fe200078e02ff */
[----:B------:R-:W2:Y:S01]  /*08b0*/  LDC R7, c[0x0][0x144] ;  /* 0x00005100ff077b82 */ /* 0x000ea20000000800 */
[----:B------:R-:W3:Y:S02]  /*08c0*/  F2I.U32.TRUNC.NTZ R0, R0 ;  /* 0x0000000000007305 */ /* 0x000ee4000020f000 */
[----:B------:R-:W-:-:S04]  /*08d0*/  IMAD R11, R11, R23, R10 ;  /* 0x000000170b0b7224 */ /* 0x000fc800078e020a */
[----:B------:R-:W-:Y:S01]  /*08e0*/  IMAD.IADD R9, R9, 0x1, R11 ;  /* 0x0000000109097824 */ /* 0x000fe200078e020b */
[----:B------:R-:W4:Y:S01]  /*08f0*/  LDC R24, c[0x0][0x608] ;  /* 0x00018200ff187b82 */ /* 0x000f220000000800 */
[----:B------:R-:W-:-:S03]  /*0900*/  IMAD.MOV.U32 R11, RZ, RZ, -0x1 ;  /* 0xffffffffff0b7424 */ /* 0x000fc600078e00ff */
[-CC-:B0-----:R-:W-:Y:S02]  /*0910*/  SHF.R.U64 R22, R8, R12.reuse, R9.reuse ;  /* 0x0000000c08167219 */ /* 0x181fe40000001209 */
[----:B------:R-:W-:Y:S02]  /*0920*/  I2FP.F32.U32 R8, R5 ;  /* 0x0000000500087245 */ /* 0x000fe40000201000 */
[----:B------:R-:W0:Y:S01]  /*0930*/  LDC R28, c[0x0][0x658] ;  /* 0x00019600ff1c7b82 */ /* 0x000e220000000800 */
[----:B-1----:R-:W-:Y:S01]  /*0940*/  ISETP.NE.U32.AND P0, PT, R30, RZ, PT ;  /* 0x000000ff1e00720c */ /* 0x002fe20003f05070 */
[----:B---3--:R-:W-:Y:S02]  /*0950*/  IMAD.MOV R10, RZ, RZ, -R0 ;  /* 0x000000ffff0a7224 */ /* 0x008fe400078e0a00 */
[----:B------:R-:W-:Y:S01]  /*0960*/  FMUL R8, R8, UR4 ;  /* 0x0000000408087c20 */ /* 0x000fe20008400000 */
[----:B------:R-:W-:Y:S02]  /*0970*/  SHF.R.U32.HI R9, RZ, R12, R9 ;  /* 0x0000000cff097219 */ /* 0x000fe40000011609 */
[----:B------:R-:W-:Y:S01]  /*0980*/  ISETP.NE.AND.EX P0, PT, R31, RZ, PT, P0 ;  /* 0x000000ff1f00720c */ /* 0x000fe20003f05300 */
[----:B------:R1:W3:Y:S01]  /*0990*/  F2I.U32.TRUNC.NTZ R15, R8 ;  /* 0x00000008000f7305 */ /* 0x0002e2000020f000 */
[----:B------:R-:W1:Y:S01]  /*09a0*/  LDC R20, c[0x0][0x148] ;  /* 0x00005200ff147b82 */ /* 0x000e620000000800 */
[----:B--2---:R-:W-:-:S07]  /*09b0*/  IMAD R0, R7, R10, R6 ;  /* 0x0000000a07007224 */ /* 0x004fce00078e0206 */
[----:B------:R-:W2:Y:S01]  /*09c0*/  LDC R26, c[0x0][0x600] ;  /* 0x00018000ff1a7b82 */ /* 0x000ea20000000800 */
[-CC-:B----4-:R-:W-:Y:S02]  /*09d0*/  SHF.R.U64 R32, R22, R24.reuse, R9.reuse ;  /* 0x0000001816207219 */ /* 0x190fe40000001209 */
[----:B------:R-:W-:Y:S01]  /*09e0*/  SHF.R.U32.HI R7, RZ, R24, R9 ;  /* 0x00000018ff077219 */ /* 0x000fe20000011609 */
[----:B------:R-:W-:-:S04]  /*09f0*/  IMAD.MOV.U32 R9, RZ, RZ, 0x1 ;  /* 0x00000001ff097424 */ /* 0x000fc800078e00ff */
[----:B------:R-:W4:Y:S01]  /*0a00*/  LDC R21, c[0x0][0x648] ;  /* 0x00019200ff157b82 */ /* 0x000f220000000800 */
[-C--:B0-----:R-:W-:Y:S02]  /*0a10*/  SHF.L.U32 R6, R11, R28.reuse, RZ ;  /* 0x0000001c0b067219 */ /* 0x081fe400000006ff */
[--C-:B------:R-:W-:Y:S02]  /*0a20*/  SHF.R.U64 R24, R32, R28, R7.reuse ;  /* 0x0000001c20187219 */ /* 0x100fe40000001207 */
[----:B------:R-:W-:Y:S02]  /*0a30*/  LOP3.LUT R13, RZ, R6, RZ, 0x33, !PT ;  /* 0x00000006ff0d7212 */ /* 0x000fe400078e33ff */
[-C--:B------:R-:W-:Y:S01]  /*0a40*/  SHF.R.U32.HI R7, RZ, R28.reuse, R7 ;  /* 0x0000001cff077219 */ /* 0x080fe20000011607 */
[----:B------:R-:W0:Y:S01]  /*0a50*/  LDC R23, c[0x0][0x638] ;  /* 0x00018e00ff177b82 */ /* 0x000e220000000800 */
[----:B------:R-:W-:Y:S01]  /*0a60*/  SHF.L.U32 R12, R9, R28, RZ ;  /* 0x0000001c090c7219 */ /* 0x000fe200000006ff */
[----:B------:R-:W-:-:S06]  /*0a70*/  IMAD.MOV.U32 R6, RZ, RZ, R24 ;  /* 0x000000ffff067224 */ /* 0x000fcc00078e0018 */
[----:B------:R-:W0:Y:S01]  /*0a80*/  LDC R97, c[0x0][0x610] ;  /* 0x00018400ff617b82 */ /* 0x000e220000000800 */
[----:B-1-3--:R-:W-:Y:S05]  /*0a90*/  @!P0 BRA `(.L_x_6) ;  /* 0x0000000000288947 */ /* 0x00afea0003800000 */
[----:B------:R-:W1:Y:S02]  /*0aa0*/  LDC R11, c[0x0][0x64c] ;  /* 0x00019300ff0b7b82 */ /* 0x000e640000000800 */
[----:B-1----:R-:W-:-:S05]  /*0ab0*/  IADD3 R11, P0, R24, R11, RZ ;  /* 0x0000000b180b7210 */ /* 0x002fca0007f1e0ff */
        /* <DEDUP_REMOVED lines=8> */
.L_x_6:
[----:B----4-:R-:W-:Y:S01]  /*0b40*/  SHF.R.U64 R6, R6, R21, R7 ;  /* 0x0000001506067219 */ /* 0x010fe20000001207 */
[----:B--2---:R-:W-:Y:S01]  /*0b50*/  VIADD R7, R26, 0xffffffff ;  /* 0xffffffff1a077836 */ /* 0x004fe20000000000 */
[----:B------:R-:W-:Y:S01]  /*0b60*/  LOP3.LUT R13, R32, R13, RZ, 0xc0, !PT ;  /* 0x0000000d200d7212 */ /* 0x000fe200078ec0ff */
[----:B------:R-:W-:Y:S02]  /*0b70*/  IMAD.MOV R15, RZ, RZ, -R15 ;  /* 0x000000ffff0f7224 */ /* 0x000fe400078e0a0f */
[----:B------:R-:W-:Y:S02]  /*0b80*/  IMAD.MOV R8, RZ, RZ, -R6 ;  /* 0x000000ffff087224 */ /* 0x000fe400078e0a06 */
[----:B------:R-:W-:Y:S01]  /*0b90*/  IMAD R13, R12, R6, R13 ;  /* 0x000000060c0d7224 */ /* 0x000fe200078e020d */
[----:B------:R-:W-:Y:S01]  /*0ba0*/  LOP3.LUT R6, R22, R7, RZ, 0xc0, !PT ;  /* 0x0000000716067212 */ /* 0x000fe200078ec0ff */
[----:B------:R-:W-:Y:S02]  /*0bb0*/  @P3 IMAD R0, R20, R15, R5 ;  /* 0x0000000f14003224 */ /* 0x000fe400078e0205 */
[----:B0-----:R-:W-:-:S02]  /*0bc0*/  IMAD R5, R8, R23, R24 ;  /* 0x0000001708057224 */ /* 0x001fc400078e0218 */
[----:B------:R-:W-:Y:S02]  /*0bd0*/  IMAD R97, R13, R97, R0 ;  /* 0x000000610d617224 */ /* 0x000fe400078e0200 */
[----:B------:R-:W-:Y:S02]  /*0be0*/  IMAD R6, R5, R26, R6 ;  /* 0x0000001a05067224 */ /* 0x000fe400078e0206 */
[----:B------:R-:W-:Y:S02]  /*0bf0*/  IMAD.MOV.U32 R0, RZ, RZ, 0x1 ;  /* 0x00000001ff007424 */ /* 0x000fe400078e00ff */
[----:B------:R-:W-:Y:S01]  /*0c00*/  IMAD.MOV.U32 R19, RZ, RZ, R25 ;  /* 0x000000ffff137224 */ /* 0x000fe200078e0019 */
[----:B------:R-:W-:Y:S02]  /*0c10*/  SEL R98, R6, R97, !P3 ;  /* 0x0000006106627207 */ /* 0x000fe40005800000 */
[----:B------:R-:W-:-:S07]  /*0c20*/  SEL R97, R97, R6, !P3 ;  /* 0x0000000661617207 */ /* 0x000fce0005800000 */
.L_x_4:
[----:B------:R-:W-:-:S08]  /*0c30*/  NOP ;  /* 0x0000000000007918 */ /* 0x000fd00000000000 */
[----:B------:R-:W0:Y:S02]  /*0c40*/  USETMAXREG.TRY_ALLOC.CTAPOOL UP0, 0xe8 ;  /* 0x000000e8000079c8 */ /* 0x000e240008000600 */
[----:B0-----:R-:W-:-:S13]  /*0c50*/  PLOP3.LUT P0, PT, PT, PT, UP0, 0x80, 0x0 ;  /* 0x000000000000781c */ /* 0x001fda0003f0f008 */
[----:B------:R-:W-:Y:S05]  /*0c60*/  @!P0 BRA `(.L_x_4) ;  /* 0xfffffffc00f08947 */ /* 0x000fea000383ffff */
[----:B------:R-:W-:Y:S01]  /*0c70*/  ULDC.64 UR4, c[0x0][0x598] ;  /* 0x0001660000047ab9 */ /* 0x000fe20000000a00 */
[----:B------:R-:W-:Y:S01]  /*0c80*/  ULDC.64 UR38, c[0x0][0x208] ;  /* 0x0000820000267ab9 */ /* 0x000fe20000000a00 */
[----:B------:R-:W-:-:S04]  /*0c90*/  ISETP.NE.U32.AND P0, PT, RZ, UR4, PT ;  /* 0x00000004ff007c0c */ /* 0x000fc8000bf05070 */
[----:B------:R-:W-:-:S13]  /*0ca0*/  ISETP.NE.AND.EX P0, PT, RZ, UR5, PT, P0 ;  /* 0x00000005ff007c0c */ /* 0x000fda000bf05300 */
[----:B------:R-:W-:Y:S05]  /*0cb0*/  @!P0 BRA `(.L_x_7) ;  /* 0x00000000001c8947 */ /* 0x000fea0003800000 */
[----:B------:R-:W0:Y:S02]  /*0cc0*/  LDC.64 R6, c[0x0][0x598] ;  /* 0x00016600ff067b82 */ /* 0x000e240000000a00 */
[----:B0-----:R-:W2:Y:S02]  /*0cd0*/  LDG.E.64 R6, desc[UR38][R6.64] ;  /* 0x0000002606067981 */ /* 0x001ea4000c1e1b00 */
[----:B--2---:R-:W-:-:S04]  /*0ce0*/  ISETP.NE.U32.AND P0, PT, R6, RZ, PT ;  /* 0x000000ff0600720c */ /* 0x004fc80003f05070 */
[----:B------:R-:W-:-:S13]  /*0cf0*/  ISETP.NE.AND.EX P0, PT, R7, RZ, PT, P0 ;  /* 0x000000ff0700720c */ /* 0x000fda0003f05300 */
[----:B------:R-:W-:Y:S05]  /*0d00*/  @!P0 BRA `(.L_x_7) ;  /* 0x0000000000088947 */ /* 0x000fea0003800000 */
[----:B------:R0:W5:Y:S01]  /*0d10*/  LD.E R88, desc[UR38][R6.64] ;  /* 0x0000002606587980 */ /* 0x000162000c101900 */
[----:B------:R-:W-:Y:S05]  /*0d20*/  BRA `(.L_x_8) ;  /* 0x0000000000247947 */ /* 0x000fea0003800000 */
.L_x_7:
[----:B------:R-:W-:Y:S02]  /*0d30*/  ULDC.64 UR4, c[0x0][0x588] ;  /* 0x0001620000047ab9 */ /* 0x000fe40000000a00 */
[----:B------:R-:W-:-:S04]  /*0d40*/  ISETP.NE.U32.AND P0, PT, RZ, UR4, PT ;  /* 0x00000004ff007c0c */ /* 0x000fc8000bf05070 */
[----:B------:R-:W-:-:S13]  /*0d50*/  ISETP.NE.AND.EX P0, PT, RZ, UR5, PT, P0 ;  /* 0x00000005ff007c0c */ /* 0x000fda000bf05300 */
[----:B------:R-:W-:Y:S05]  /*0d60*/  @!P0 BRA `(.L_x_9) ;  /* 0x00000000000c8947 */ /* 0x000fea0003800000 */
[----:B------:R-:W0:Y:S02]  /*0d70*/  LDC.64 R88, c[0x0][0x588] ;  /* 0x00016200ff587b82 */ /* 0x000e240000000a00 */
[----:B0-----:R1:W5:Y:S01]  /*0d80*/  LDG.E R88, desc[UR38][R88.64] ;  /* 0x0000002658587981 */ /* 0x001362000c1e1900 */
[----:B------:R-:W-:Y:S05]  /*0d90*/  BRA `(.L_x_8) ;  /* 0x0000000000087947 */ /* 0x000fea0003800000 */
.L_x_9:
[----:B------:R-:W-:Y:S02]  /*0da0*/  ULDC UR4, c[0x0][0x580] ;  /* 0x0001600000047ab9 */ /* 0x000fe40000000800 */
[----:B------:R-:W-:-:S07]  /*0db0*/  IMAD.U32 R88, RZ, RZ, UR4 ;  /* 0x00000004ff587e24 */ /* 0x000fce000f8e00ff */
.L_x_8:
[----:B------:R-:W-:Y:S02]  /*0dc0*/  ULDC.64 UR4, c[0x0][0x5a0] ;  /* 0x0001680000047ab9 */ /* 0x000fe40000000a00 */
[----:B------:R-:W-:-:S04]  /*0dd0*/  ISETP.NE.U32.AND P0, PT, RZ, UR4, PT ;  /* 0x00000004ff007c0c */ /* 0x000fc8000bf05070 */
[----:B------:R-:W-:-:S13]  /*0de0*/  ISETP.NE.AND.EX P0, PT, RZ, UR5, PT, P0 ;  /* 0x00000005ff007c0c */ /* 0x000fda000bf05300 */
[----:B------:R-:W-:Y:S05]  /*0df0*/  @!P0 BRA `(.L_x_10) ;  /* 0x00000000001c8947 */ /* 0x000fea0003800000 */
[----:B0-----:R-:W0:Y:S02]  /*0e00*/  LDC.64 R6, c[0x0][0x5a0] ;  /* 0x00016800ff067b82 */ /* 0x001e240000000a00 */
[----:B0-----:R-:W2:Y:S02]  /*0e10*/  LDG.E.64 R6, desc[UR38][R6.64] ;  /* 0x0000002606067981 */ /* 0x001ea4000c1e1b00 */
[----:B--2---:R-:W-:-:S04]  /*0e20*/  ISETP.NE.U32.AND P0, PT, R6, RZ, PT ;  /* 0x000000ff0600720c */ /* 0x004fc80003f05070 */
[----:B------:R-:W-:-:S13]  /*0e30*/  ISETP.NE.AND.EX P0, PT, R7, RZ, PT, P0 ;  /* 0x000000ff0700720c */ /* 0x000fda0003f05300 */
[----:B------:R-:W-:Y:S05]  /*0e40*/  @!P0 BRA `(.L_x_10) ;  /* 0x0000000000088947 */ /* 0x000fea0003800000 */
[----:B-1----:R0:W5:Y:S01]  /*0e50*/  LD.E R89, desc[UR38][R6.64] ;  /* 0x0000002606597980 */ /* 0x002162000c101900 */
[----:B------:R-:W-:Y:S05]  /*0e60*/  BRA `(.L_x_11) ;  /* 0x0000000000247947 */ /* 0x000fea0003800000 */
.L_x_10:
[----:B------:R-:W-:Y:S02]  /*0e70*/  ULDC.64 UR4, c[0x0][0x590] ;  /* 0x0001640000047ab9 */ /* 0x000fe40000000a00 */
[----:B------:R-:W-:-:S04]  /*0e80*/  ISETP.NE.U32.AND P0, PT, RZ, UR4, PT ;  /* 0x00000004ff007c0c */ /* 0x000fc8000bf05070 */
[----:B------:R-:W-:-:S13]  /*0e90*/  ISETP.NE.AND.EX P0, PT, RZ, UR5, PT, P0 ;  /* 0x00000005ff007c0c */ /* 0x000fda000bf05300 */
[----:B------:R-:W-:Y:S05]  /*0ea0*/  @!P0 BRA `(.L_x_12) ;  /* 0x00000000000c8947 */ /* 0x000fea0003800000 */
[----:B0-----:R-:W1:Y:S02]  /*0eb0*/  LDC.64 R6, c[0x0][0x590] ;  /* 0x00016400ff067b82 */ /* 0x001e640000000a00 */
[----:B-1----:R1:W5:Y:S01]  /*0ec0*/  LDG.E R89, desc[UR38][R6.64] ;  /* 0x0000002606597981 */ /* 0x002362000c1e1900 */
[----:B------:R-:W-:Y:S05]  /*0ed0*/  BRA `(.L_x_11) ;  /* 0x0000000000087947 */ /* 0x000fea0003800000 */
.L_x_12:
[----:B------:R-:W-:Y:S02]  /*0ee0*/  ULDC UR4, c[0x0][0x584] ;  /* 0x0001610000047ab9 */ /* 0x000fe40000000800 */
[----:B-1----:R-:W-:-:S07]  /*0ef0*/  IMAD.U32 R89, RZ, RZ, UR4 ;  /* 0x00000004ff597e24 */ /* 0x002fce000f8e00ff */
.L_x_11:
[----:B------:R-:W-:-:S13]  /*0f00*/  LOP3.LUT P0, RZ, R0, 0xff, RZ, 0xc0, !PT ;  /* 0x000000ff00ff7812 */ /* 0x000fda000780c0ff */
[----:B------:R-:W-:Y:S05]  /*0f10*/  @!P0 EXIT ;  /* 0x000000000000894d */ /* 0x000fea0003800000 */
[----:B------:R-:W2:Y:S01]  /*0f20*/  LDC R91, c[0x0][0x658] ;  /* 0x00019600ff5b7b82 */ /* 0x000ea20000000800 */
[----:B------:R-:W-:Y:S01]  /*0f30*/  ULDC.64 UR6, c[0x0][0x288] ;  /* 0x0000a20000067ab9 */ /* 0x000fe20000000a00 */
[----:B------:R-:W-:Y:S01]  /*0f40*/  LOP3.LUT R14, R14, 0x1, RZ, 0xc0, !PT ;  /* 0x000000010e0e7812 */ /* 0x000fe200078ec0ff */
[----:B------:R-:W-:Y:S01]  /*0f50*/  UIADD3 UR4, UR7, 0x3f, URZ ;  /* 0x0000003f07047890 */ /* 0x000fe2000fffe03f */
[----:B------:R-:W-:Y:S01]  /*0f60*/  SHF.R.U32.HI R0, RZ, 0x2, R3 ;  /* 0x00000002ff007819 */ /* 0x000fe20000011603 */
[----:B------:R-:W-:Y:S01]  /*0f70*/  IMAD.U32 R5, RZ, RZ, UR6 ;  /* 0x00000006ff057e24 */ /* 0x000fe2000f8e00ff */
[----:B------:R-:W-:Y:S01]  /*0f80*/  SHF.R.U32.HI R4, RZ, 0x1, R4 ;  /* 0x00000001ff047819 */ /* 0x000fe20000011604 */
[----:B------:R-:W-:Y:S01]  /*0f90*/  USHF.R.S32.HI UR5, URZ, 0x1f, UR4 ;  /* 0x0000001f3f057899 */ /* 0x000fe20008011404 */
[----:B------:R-:W-:Y:S01]  /*0fa0*/  LOP3.LUT R90, R3, 0x3, RZ, 0xc0, !PT ;  /* 0x00000003035a7812 */ /* 0x000fe200078ec0ff */
[----:B01----:R-:W-:Y:S01]  /*0fb0*/  IMAD.SHL.U32 R7, R14, 0x40, RZ ;  /* 0x000000400e077824 */ /* 0x003fe200078e00ff */
[----:B------:R-:W-:Y:S01]  /*0fc0*/  LOP3.LUT R0, R0, 0x7, RZ, 0xc0, !PT ;  /* 0x0000000700007812 */ /* 0x000fe200078ec0ff */
[----:B------:R-:W-:Y:S01]  /*0fd0*/  ULEA.HI UR5, UR5, UR4, URZ, 0x6 ;  /* 0x0000000405057291 */ /* 0x000fe2000f8f303f */
[----:B------:R-:W-:Y:S01]  /*0fe0*/  LOP3.LUT R23, R4, 0x30, RZ, 0xc0, !PT ;  /* 0x0000003004177812 */ /* 0x000fe200078ec0ff */
[----:B------:R-:W-:Y:S01]  /*0ff0*/  IMAD R90, R90, -0x2, R5 ;  /* 0xfffffffe5a5a7824 */ /* 0x000fe200078e0205 */
[--C-:B------:R-:W-:Y:S01]  /*1000*/  LOP3.LUT R22, R7, 0x40, R0.reuse, 0xe2, !PT ;  /* 0x0000004007167812 */ /* 0x100fe200078ee200 */
[----:B------:R-:W-:Y:S01]  /*1010*/  USHF.R.S32.HI UR43, URZ, 0x6, UR5 ;  /* 0x000000063f2b7899 */ /* 0x000fe20008011405 */
[-C--:B------:R-:W-:Y:S01]  /*1020*/  IADD3 R5, RZ, -R23.reuse, -R0 ;  /* 0x80000017ff057210 */ /* 0x080fe20007ffe800 */
[----:B------:R-:W-:Y:S01]  /*1030*/  IMAD.MOV.U32 R0, RZ, RZ, -0x1 ;  /* 0xffffffffff007424 */ /* 0x000fe200078e00ff */
[C---:B------:R-:W-:Y:S01]  /*1040*/  LOP3.LUT R93, R3.reuse, 0x80, RZ, 0xc0, !PT ;  /* 0x00000080035d7812 */ /* 0x040fe200078ec0ff */
[----:B------:R-:W-:Y:S01]  /*1050*/  UISETP.LT.AND UP0, UPT, UR43, 0x1, UPT ;  /* 0x000000012b00788c */ /* 0x000fe2000bf01270 */
[----:B------:R-:W-:Y:S01]  /*1060*/  IMAD.MOV.U32 R4, RZ, RZ, 0x1 ;  /* 0x00000001ff047424 */ /* 0x000fe200078e00ff */
[----:B------:R-:W-:Y:S01]  /*1070*/  ULDC UR4, c[0x0][0x284] ;  /* 0x0000a10000047ab9 */ /* 0x000fe20000000800 */
[----:B------:R-:W-:Y:S01]  /*1080*/  IMAD R5, R14, -0x40, R5 ;  /* 0xffffffc00e057824 */ /* 0x000fe200078e0205 */
[----:B------:R-:W-:Y:S01]  /*1090*/  LOP3.LUT R22, R22, R23, RZ, 0xfc, !PT ;  /* 0x0000001716167212 */ /* 0x000fe200078efcff */
[----:B------:R-:W-:Y:S01]  /*10a0*/  USEL UR44, UR43, 0x1, UP0 ;  /* 0x000000012b2c7887 */ /* 0x000fe20008000000 */
[-C--:B--2---:R-:W-:Y:S01]  /*10b0*/  SHF.L.U32 R0, R0, R91.reuse, RZ ;  /* 0x0000005b00007219 */ /* 0x084fe200000006ff */
[----:B------:R-:W-:Y:S01]  /*10c0*/  IMAD.SHL.U32 R92, R3, 0x2, RZ ;  /* 0x00000002035c7824 */ /* 0x000fe200078e00ff */
[----:B------:R-:W-:Y:S01]  /*10d0*/  SHF.L.U32 R91, R4, R91, RZ ;  /* 0x0000005b045b7219 */ /* 0x000fe200000006ff */
[----:B------:R-:W-:Y:S01]  /*10e0*/  VIADD R95, R5, UR4 ;  /* 0x00000004055f7c36 */ /* 0x000fe20008000000 */
[----:B------:R-:W-:Y:S01]  /*10f0*/  SHF.R.U32.HI R93, RZ, 0x7, R93 ;  /* 0x00000007ff5d7819 */ /* 0x000fe2000001165d */
[----:B------:R-:W-:Y:S01]  /*1100*/  IMAD.MOV.U32 R23, RZ, RZ, RZ ;  /* 0x000000ffff177224 */ /* 0x000fe200078e00ff */
[----:B------:R-:W-:Y:S01]  /*1110*/  LOP3.LUT R94, RZ, R0, RZ, 0x33, !PT ;  /* 0x00000000ff5e7212 */ /* 0x000fe200078e33ff */
[----:B------:R-:W-:Y:S01]  /*1120*/  UIADD3 UR44, UR43, -UR44, URZ ;  /* 0x8000002c2b2c7290 */ /* 0x000fe2000fffe03f */
[----:B------:R-:W-:Y:S01]  /*1130*/  UMOV UR40, URZ ;  /* 0x0000003f00287c82 */ /* 0x000fe20008000000 */
[----:B------:R-:W-:-:S10]  /*1140*/  UMOV UR41, URZ ;  /* 0x0000003f00297c82 */ /* 0x000fd40008000000 */
.L_x_162:
[----:B------:R-:W0:Y:S01]  /*1150*/  SHFL.IDX PT, R0, R93, RZ, 0x1f ;  /* 0x00001fff5d007589 */ /* 0x000e2200000e0000 */
[----:B-1----:R-:W1:Y:S01]  /*1160*/  S2UR UR7, SR_CgaCtaId ;  /* 0x00000000000779c3 */ /* 0x002e620000008800 */
[----:B------:R-:W-:Y:S01]  /*1170*/  UMOV UR6, 0x400 ;  /* 0x0000040000067882 */ /* 0x000fe20000000000 */
[----:B0-----:R-:W-:Y:S01]  /*1180*/  R2UR UR4, R0 ;  /* 0x00000000000472ca */ /* 0x001fe200000e0000 */
[----:B-1----:R-:W-:-:S12]  /*1190*/  ULEA UR6, UR7, UR6, 0x18 ;  /* 0x0000000607067291 */ /* 0x002fd8000f8ec03f */
[----:B------:R-:W-:-:S04]  /*11a0*/  ULEA.HI UR5, UR4, UR4, URZ, 0x1 ;  /* 0x0000000404057291 */ /* 0x000fc8000f8f083f */
[----:B------:R-:W-:-:S04]  /*11b0*/  ULOP3.LUT UR5, UR5, 0xffffe, URZ, 0xc0, !UPT ;  /* 0x000ffffe05057892 */ /* 0x000fc8000f8ec03f */
[----:B------:R-:W-:-:S03]  /*11c0*/  UIADD3 UR5, UR4, -UR5, URZ ;  /* 0x8000000504057290 */ /* 0x000fc6000fffe03f */
[----:B------:R-:W-:Y:S01]  /*11d0*/  ULDC UR4, c[0x0][0x28c] ;  /* 0x0000a30000047ab9 */ /* 0x000fe20000000800 */
[----:B------:R-:W-:Y:S01]  /*11e0*/  ULEA UR5, UR5, UR6, 0xc ;  /* 0x0000000605057291 */ /* 0x000fe2000f8e603f */
[----:B------:R-:W-:-:S03]  /*11f0*/  ISETP.LT.AND P0, PT, RZ, UR4, PT ;  /* 0x00000004ff007c0c */ /* 0x000fc6000bf01270 */
[----:B------:R-:W-:-:S04]  /*1200*/  UIADD3 UR5, UR5, 0x100, URZ ;  /* 0x0000010005057890 */ /* 0x000fc8000fffe03f */
[----:B------:R-:W-:-:S04]  /*1210*/  USHF.R.U32.HI UR5, URZ, 0x4, UR5 ;  /* 0x000000043f057899 */ /* 0x000fc80008011605 */
[----:B------:R-:W-:-:S04]  /*1220*/  ULOP3.LUT UR5, UR5, 0x3fff, URZ, 0xc0, !UPT ;  /* 0x00003fff05057892 */ /* 0x000fc8000f8ec03f */
[----:B------:R-:W-:Y:S01]  /*1230*/  ULOP3.LUT UR45, UR5, 0x10000, URZ, 0xfc, !UPT ;  /* 0x00010000052d7892 */ /* 0x000fe2000f8efc3f */
[----:B---34-:R-:W-:Y:S11]  /*1240*/  @P0 BRA `(.L_x_13) ;  /* 0x0000000000400947 */ /* 0x018ff60003800000 */
[----:B------:R-:W-:Y:S01]  /*1250*/  MOV R0, 0x0 ;  /* 0x0000000000007802 */ /* 0x000fe20000000f00 */
[----:B------:R-:W-:Y:S01]  /*1260*/  ULDC.64 UR4, c[0x4][0x68] ;  /* 0x01001a0000047ab9 */ /* 0x000fe20000000a00 */
[----:B------:R-:W-:Y:S01]  /*1270*/  ULDC.64 UR6, c[0x4][0x8] ;  /* 0x0100020000067ab9 */ /* 0x000fe20000000a00 */
[----:B------:R-:W-:Y:S01]  /*1280*/  IMAD.U32 R4, RZ, RZ, UR4 ;  /* 0x00000004ff047e24 */ /* 0x000fe2000f8e00ff */
[----:B------:R0:W1:Y:S01]  /*1290*/  LDC.64 R14, c[0x4][R0] ;  /* 0x01000000000e7b82 */ /* 0x0000620000000a00 */
[----:B------:R-:W-:Y:S01]  /*12a0*/  IMAD.U32 R5, RZ, RZ, UR5 ;  /* 0x00000005ff057e24 */ /* 0x000fe2000f8e00ff */
[----:B------:R-:W-:Y:S01]  /*12b0*/  ULDC.64 UR4, c[0x4][0x70] ;  /* 0x01001c0000047ab9 */ /* 0x000fe20000000a00 */
[----:B------:R-:W-:Y:S02]  /*12c0*/  IMAD.U32 R10, RZ, RZ, UR6 ;  /* 0x00000006ff0a7e24 */ /* 0x000fe4000f8e00ff */
[----:B------:R-:W-:Y:S02]  /*12d0*/  IMAD.U32 R6, RZ, RZ, UR4 ;  /* 0x00000004ff067e24 */ /* 0x000fe4000f8e00ff */
[----:B------:R-:W-:-:S02]  /*12e0*/  IMAD.U32 R7, RZ, RZ, UR5 ;  /* 0x00000005ff077e24 */ /* 0x000fc4000f8e00ff */
[----:B------:R-:W-:Y:S02]  /*12f0*/  IMAD.U32 R11, RZ, RZ, UR7 ;  /* 0x00000007ff0b7e24 */ /* 0x000fe4000f8e00ff */
[----:B------:R-:W-:Y:S02]  /*1300*/  IMAD.MOV.U32 R8, RZ, RZ, 0x1e1 ;  /* 0x000001e1ff087424 */ /* 0x000fe400078e00ff */
[----:B------:R-:W-:Y:S02]  /*1310*/  IMAD.MOV.U32 R12, RZ, RZ, 0x1 ;  /* 0x00000001ff0c7424 */ /* 0x000fe400078e00ff */
[----:B0-----:R-:W-:-:S07]  /*1320*/  IMAD.MOV.U32 R13, RZ, RZ, RZ ;  /* 0x000000ffff0d7224 */ /* 0x001fce00078e00ff */
[----:B------:R-:W-:-:S07]  /*1330*/  LEPC R20, `(.L_x_13) ;  /* 0x000000001014794e */ /* 0x000fce0000000000 */
[----:B-1---5:R-:W-:Y:S05]  /*1340*/  CALL.ABS.NOINC R14 ;  /* 0x000000000e007343 */ /* 0x022fea0003c00000 */
.L_x_13:
[----:B------:R-:W-:-:S04]  /*1350*/  LOP3.LUT R0, R18, 0x1, RZ, 0xfc, !PT ;  /* 0x0000000112007812 */ /* 0x000fc800078efcff */
[----:B------:R-:W-:-:S13]  /*1360*/  ISETP.NE.AND P0, PT, R0, 0x3, PT ;  /* 0x000000030000780c */ /* 0x000fda0003f05270 */
[----:B------:R-:W-:Y:S05]  /*1370*/  @!P0 BRA `(.L_x_14) ;  /* 0x0000000000048947 */ /* 0x000fea0003800000 */
[----:B------:R-:W-:Y:S01]  /*1380*/  BPT.TRAP 0x1 ;  /* 0x000000040000795c */ /* 0x000fe20000300000 */
.L_x_14:
[----:B------:R-:W0:Y:S01]  /*1390*/  S2UR UR5, SR_CgaCtaId ;  /* 0x00000000000579c3 */ /* 0x000e220000008800 */
[----:B------:R-:W-:Y:S01]  /*13a0*/  UMOV UR4, 0x400 ;  /* 0x0000040000047882 */ /* 0x000fe20000000000 */
[----:B------:R-:W-:Y:S02]  /*13b0*/  IMAD.U32 R0, RZ, RZ, UR40 ;  /* 0x00000028ff007e24 */ /* 0x000fe4000f8e00ff */
[----:B------:R-:W-:-:S03]  /*13c0*/  IMAD.U32 R3, RZ, RZ, UR41 ;  /* 0x00000029ff037e24 */ /* 0x000fc6000f8e00ff */
[----:B------:R-:W-:Y:S01]  /*13d0*/  SHF.L.U32 R0, R0, 0x1f, RZ ;  /* 0x0000001f00007819 */ /* 0x000fe200000006ff */
[----:B0-----:R-:W-:-:S06]  /*13e0*/  ULEA UR4, UR5, UR4, 0x18 ;  /* 0x0000000405047291 */ /* 0x001fcc000f8ec03f */
[----:B------:R-:W-:-:S04]  /*13f0*/  IMAD.U32 R6, RZ, RZ, UR4 ;  /* 0x00000004ff067e24 */ /* 0x000fc8000f8e00ff */
[----:B------:R-:W-:-:S04]  /*1400*/  IMAD R3, R3, 0x8, R6 ;  /* 0x0000000803037824 */ /* 0x000fc800078e0206 */
[----:B------:R0:W1:Y:S01]  /*1410*/  SYNCS.PHASECHK.TRANS64.TRYWAIT P1, [R3+URZ], R0 ;  /* 0x00000000030075a7 */ /* 0x000062000802017f */
[----:B------:R-:W-:Y:S05]  /*1420*/  @!P0 BRA `(.L_x_15) ;  /* 0x0000000000048947 */ /* 0x000fea0003800000 */
[----:B------:R-:W-:Y:S01]  /*1430*/  BPT.TRAP 0x1 ;  /* 0x000000040000795c */ /* 0x000fe20000300000 */
.L_x_15:
[----:B------:R-:W-:-:S05]  /*1440*/  IMAD.U32 R4, RZ, RZ, UR44 ;  /* 0x0000002cff047e24 */ /* 0x000fca000f8e00ff */
[----:B------:R-:W-:Y:S01]  /*1450*/  ISETP.GE.AND P2, PT, R4, 0x1, PT ;  /* 0x000000010400780c */ /* 0x000fe20003f46270 */
[----:B-1----:R-:W-:-:S12]  /*1460*/  @P1 BRA `(.L_x_16) ;  /* 0x0000000000081947 */ /* 0x002fd80003800000 */
[----:B------:R-:W1:Y:S02]  /*1470*/  SYNCS.PHASECHK.TRANS64.TRYWAIT P1, [R3+URZ], R0 ;  /* 0x00000000030075a7 */ /* 0x000e64000802017f */
[----:B-1----:R-:W-:Y:S05]  /*1480*/  @!P1 BRA `(.L_x_17) ;  /* 0x0000005800249947 */ /* 0x002fea0003800000 */
.L_x_16:
[----:B------:R-:W-:Y:S05]  /*1490*/  WARPSYNC.ALL ;  /* 0x0000000000007948 */ /* 0x000fea0003800000 */
[----:B------:R-:W-:Y:S01]  /*14a0*/  R2UR UR4, R6 ;  /* 0x00000000060472ca */ /* 0x000fe200000e0000 */
[----:B------:R-:W-:Y:S01]  /*14b0*/  ULEA UR6, UR41, UR45, 0xa ;  /* 0x0000002d29067291 */ /* 0x000fe2000f8e503f */
[----:B------:R-:W-:Y:S01]  /*14c0*/  WARPGROUP.ARRIVE ;  /* 0x00000000000079c5 */ /* 0x000fe20000000000 */
[----:B------:R-:W-:Y:S01]  /*14d0*/  UMOV UR9, 0x80000020 ;  /* 0x8000002000097882 */ /* 0x000fe20000000000 */
[----:B------:R-:W-:Y:S01]  /*14e0*/  UMOV UR11, 0x80000020 ;  /* 0x80000020000b7882 */ /* 0x000fe20000000000 */
[----:B------:R-:W-:-:S03]  /*14f0*/  UIADD3 UR7, UR6, 0x200, URZ ;  /* 0x0000020006077890 */ /* 0x000fc6000fffe03f */
[----:B------:R-:W-:-:S05]  /*1500*/  UMOV UR8, UR6 ;  /* 0x0000000600087c82 */ /* 0x000fca0008000000 */
[----:B------:R-:W-:-:S04]  /*1510*/  UIADD3 UR4, UR4, 0xc100, URZ ;  /* 0x0000c10004047890 */ /* 0x000fc8000fffe03f */
[----:B------:R-:W-:-:S04]  /*1520*/  USHF.R.U32.HI UR4, URZ, 0x4, UR4 ;  /* 0x000000043f047899 */ /* 0x000fc80008011604 */
[----:B------:R-:W-:-:S04]  /*1530*/  ULOP3.LUT UR4, UR4, 0x3fff, URZ, 0xc0, !UPT ;  /* 0x00003fff04047892 */ /* 0x000fc8000f8ec03f */
[----:B------:R-:W-:-:S04]  /*1540*/  ULOP3.LUT UR4, UR4, 0x10000, URZ, 0xfc, !UPT ;  /* 0x0001000004047892 */ /* 0x000fc8000f8efc3f */
[----:B------:R-:W-:-:S07]  /*1550*/  ULEA UR5, UR41, UR4, 0x8 ;  /* 0x0000000429057291 */ /* 0x000fce000f8e403f */
[----:B------:R-:W-:Y:S02]  /*1560*/  UMOV UR10, UR5 ;  /* 0x00000005000a7c82 */ /* 0x000fe40008000000 */
[----:B------:R-:W-:Y:S01]  /*1570*/  IGMMA.64x64x32.S8.S8 R56, gdesc[UR8], RZ, !UPT, gsb0 ;  /* 0x01e00000083879f1 */ /* 0x000fe2000c0410ff */
[----:B------:R-:W-:Y:S01]  /*1580*/  UMOV UR8, UR7 ;  /* 0x0000000700087c82 */ /* 0x000fe20008000000 */
[----:B------:R-:W-:Y:S01]  /*1590*/  UMOV UR9, 0x80000020 ;  /* 0x8000002000097882 */ /* 0x000fe20000000000 */
[----:B------:R-:W-:Y:S02]  /*15a0*/  WARPGROUP.DEPBAR.LE gsb0, 0x0 ;  /* 0x00008000000079c5 */ /* 0x000fe40000010000 */
[----:B------:R-:W-:-:S06]  /*15b0*/  WARPGROUP.ARRIVE ;  /* 0x00000000000079c5 */ /* 0x000fcc0000000000 */
[----:B------:R-:W-:Y:S01]  /*15c0*/  IGMMA.64x64x32.S8.S8 R24, gdesc[UR8], RZ, !UPT, gsb0 ;  /* 0x01e00000081879f1 */ /* 0x000fe2000c0410ff */
[----:B------:R-:W-:Y:S02]  /*15d0*/  UIADD3 UR8, UR6, 0x2, URZ ;  /* 0x0000000206087890 */ /* 0x000fe4000fffe03f */
[----:B------:R-:W-:Y:S01]  /*15e0*/  UIADD3 UR10, UR5, 0x2, URZ ;  /* 0x00000002050a7890 */ /* 0x000fe2000fffe03f */
[----:B------:R-:W-:Y:S01]  /*15f0*/  UMOV UR9, 0x80000020 ;  /* 0x8000002000097882 */ /* 0x000fe20000000000 */
[----:B------:R-:W-:Y:S01]  /*1600*/  UMOV UR11, 0x80000020 ;  /* 0x80000020000b7882 */ /* 0x000fe20000000000 */
[----:B------:R-:W-:Y:S01]  /*1610*/  UIADD3 UR6, UR6, 0x202, URZ ;  /* 0x0000020206067890 */ /* 0x000fe2000fffe03f */
[----:B------:R-:W-:Y:S02]  /*1620*/  WARPGROUP.DEPBAR.LE gsb0, 0x0 ;  /* 0x00008000000079c5 */ /* 0x000fe40000010000 */
[----:B------:R-:W-:-:S06]  /*1630*/  WARPGROUP.ARRIVE ;  /* 0x00000000000079c5 */ /* 0x000fcc0000000000 */
[----:B------:R-:W-:Y:S01]  /*1640*/  IGMMA.64x64x32.S8.S8 R56, gdesc[UR8], R56, gsb0 ;  /* 0x01e00000083879f1 */ /* 0x000fe20008041038 */
[----:B------:R-:W-:Y:S01]  /*1650*/  UMOV UR8, UR6 ;  /* 0x0000000600087c82 */ /* 0x000fe20008000000 */
[----:B------:R-:W-:Y:S01]  /*1660*/  UMOV UR9, 0x80000020 ;  /* 0x8000002000097882 */ /* 0x000fe20000000000 */
[----:B------:R-:W-:Y:S02]  /*1670*/  WARPGROUP.DEPBAR.LE gsb0, 0x0 ;  /* 0x00008000000079c5 */ /* 0x000fe40000010000 */
[----:B------:R-:W-:-:S06]  /*1680*/  WARPGROUP.ARRIVE ;  /* 0x00000000000079c5 */ /* 0x000fcc0000000000 */
[----:B------:R-:W-:Y:S03]  /*1690*/  IGMMA.64x64x32.S8.S8 R24, gdesc[UR8], R24, gsb0 ;  /* 0x01e00000081879f1 */ /* 0x000fe60008041018 */
[----:B------:R-:W-:Y:S02]  /*16a0*/  WARPGROUP.DEPBAR.LE gsb0, 0x0 ;  /* 0x00008000000079c5 */ /* 0x000fe40000010000 */
[----:B------:R-:W-:Y:S05]  /*16b0*/  @!P2 BRA `(.L_x_18) ;  /* 0x00000004001ca947 */ /* 0x000fea0003800000 */
[----:B------:R-:W-:Y:S01]  /*16c0*/  UIADD3 UR5, UR41, 0x1, URZ ;  /* 0x0000000129057890 */ /* 0x000fe2000fffe03f */
[----:B01----:R-:W-:Y:S02]  /*16d0*/  IMAD.U32 R0, RZ, RZ, UR44 ;  /* 0x0000002cff007e24 */ /* 0x003fe4000f8e00ff */
[----:B------:R-:W-:Y:S01]  /*16e0*/  IMAD.U32 R3, RZ, RZ, UR41 ;  /* 0x00000029ff037e24 */ /* 0x000fe2000f8e00ff */
[----:B------:R-:W-:-:S04]  /*16f0*/  UISETP.NE.AND UP0, UPT, UR5, 0x3, UPT ;  /* 0x000000030500788c */ /* 0x000fc8000bf05270 */
[----:B------:R-:W-:Y:S02]  /*1700*/  USEL UR6, URZ, 0x1, UP0 ;  /* 0x000000013f067887 */ /* 0x000fe40008000000 */
[----:B------:R-:W-:Y:S02]  /*1710*/  USEL UR5, UR5, URZ, UP0 ;  /* 0x0000003f05057287 */ /* 0x000fe40008000000 */
[----:B------:R-:W-:-:S06]  /*1720*/  ULOP3.LUT UR6, UR40, UR6, URZ, 0x3c, !UPT ;  /* 0x0000000628067292 */ /* 0x000fcc000f8e3c3f */
[----:B------:R-:W-:-:S07]  /*1730*/  IMAD.U32 R7, RZ, RZ, UR6 ;  /* 0x00000006ff077e24 */ /* 0x000fce000f8e00ff */
.L_x_25:
[----:B0-----:R-:W-:Y:S05]  /*1740*/  @!P0 BRA `(.L_x_19) ;  /* 0x0000000000048947 */ /* 0x001fea0003800000 */
[----:B------:R-:W-:Y:S01]  /*1750*/  BPT.TRAP 0x1 ;  /* 0x000000040000795c */ /* 0x000fe20000300000 */
.L_x_19:
[----:B------:R-:W0:Y:S01]  /*1760*/  S2UR UR7, SR_CgaCtaId ;  /* 0x00000000000779c3 */ /* 0x000e220000008800 */
[----:B------:R-:W-:Y:S01]  /*1770*/  UMOV UR6, 0x400 ;  /* 0x0000040000067882 */ /* 0x000fe20000000000 */
[----:B------:R-:W-:Y:S01]  /*1780*/  IMAD.U32 R5, RZ, RZ, UR5 ;  /* 0x00000005ff057e24 */ /* 0x000fe2000f8e00ff */
[----:B------:R-:W-:Y:S01]  /*1790*/  SHF.L.U32 R4, R7, 0x1f, RZ ;  /* 0x0000001f07047819 */ /* 0x000fe200000006ff */
[----:B0-----:R-:W-:-:S06]  /*17a0*/  ULEA UR6, UR7, UR6, 0x18 ;  /* 0x0000000607067291 */ /* 0x001fcc000f8ec03f */
[----:B------:R-:W-:-:S04]  /*17b0*/  IMAD.U32 R6, RZ, RZ, UR6 ;  /* 0x00000006ff067e24 */ /* 0x000fc8000f8e00ff */
[----:B------:R-:W-:-:S04]  /*17c0*/  IMAD R5, R5, 0x8, R6 ;  /* 0x0000000805057824 */ /* 0x000fc800078e0206 */
[----:B------:R0:W1:Y:S01]  /*17d0*/  SYNCS.PHASECHK.TRANS64.TRYWAIT P1, [R5+URZ], R4 ;  /* 0x00000004050075a7 */ /* 0x000062000802017f */
[----:B------:R-:W-:Y:S05]  /*17e0*/  @!P0 BRA `(.L_x_20) ;  /* 0x0000000000048947 */ /* 0x000fea0003800000 */
[----:B------:R-:W-:Y:S01]  /*17f0*/  BPT.TRAP 0x1 ;  /* 0x000000040000795c */ /* 0x000fe20000300000 */
.L_x_20:
[----:B-1----:R-:W-:Y:S05]  /*1800*/  @P1 BRA `(.L_x_21) ;  /* 0x0000000000081947 */ /* 0x002fea0003800000 */
[----:B------:R-:W1:Y:S02]  /*1810*/  SYNCS.PHASECHK.TRANS64.TRYWAIT P1, [R5+URZ], R4 ;  /* 0x00000004050075a7 */ /* 0x000e64000802017f */
[----:B-1----:R-:W-:Y:S05]  /*1820*/  @!P1 BRA `(.L_x_22) ;  /* 0x0000005400509947 */ /* 0x002fea0003800000 */
.L_x_21:
[----:B------:R-:W-:Y:S01]  /*1830*/  ULEA UR6, UR5, UR4, 0x8 ;  /* 0x0000000405067291 */ /* 0x000fe2000f8e403f */
[----:B------:R-:W-:Y:S01]  /*1840*/  WARPGROUP.ARRIVE ;  /* 0x00000000000079c5 */ /* 0x000fe20000000000 */
[----:B------:R-:W-:Y:S01]  /*1850*/  ULEA UR7, UR5, UR45, 0xa ;  /* 0x0000002d05077291 */ /* 0x000fe2000f8e503f */
[----:B------:R-:W-:Y:S01]  /*1860*/  UMOV UR11, 0x80000020 ;  /* 0x80000020000b7882 */ /* 0x000fe20000000000 */
[----:B------:R-:W-:Y:S02]  /*1870*/  UMOV UR9, 0x80000020 ;  /* 0x8000002000097882 */ /* 0x000fe40000000000 */
[----:B------:R-:W-:Y:S01]  /*1880*/  UIADD3 UR12, UR7, 0x200, URZ ;  /* 0x00000200070c7890 */ /* 0x000fe2000fffe03f */
[----:B------:R-:W-:Y:S02]  /*1890*/  UMOV UR10, UR6 ;  /* 0x00000006000a7c82 */ /* 0x000fe40008000000 */
[----:B------:R-:W-:Y:S02]  /*18a0*/  UMOV UR8, UR7 ;  /* 0x0000000700087c82 */ /* 0x000fe40008000000 */
[----:B------:R-:W-:Y:S01]  /*18b0*/  IGMMA.64x64x32.S8.S8 R56, gdesc[UR8], R56, gsb0 ;  /* 0x01e00000083879f1 */ /* 0x000fe20008041038 */
[----:B------:R-:W-:Y:S01]  /*18c0*/  UMOV UR9, 0x80000020 ;  /* 0x8000002000097882 */ /* 0x000fe20000000000 */
[----:B------:R-:W-:Y:S01]  /*18d0*/  UMOV UR8, UR12 ;  /* 0x0000000c00087c82 */ /* 0x000fe20008000000 */
[----:B------:R-:W-:-:S02]  /*18e0*/  WARPGROUP.DEPBAR.LE gsb0, 0x0 ;  /* 0x00008000000079c5 */ /* 0x000fc40000010000 */
[----:B------:R-:W-:-:S06]  /*18f0*/  WARPGROUP.ARRIVE ;  /* 0x00000000000079c5 */ /* 0x000fcc0000000000 */
[----:B------:R-:W-:Y:S01]  /*1900*/  IGMMA.64x64x32.S8.S8 R24, gdesc[UR8], R24, gsb0 ;  /* 0x01e00000081879f1 */ /* 0x000fe20008041018 */
        /* <DEDUP_REMOVED lines=15> */
[----:B------:R-:W-:Y:S01]  /*1a00*/  BPT.TRAP 0x1 ;  /* 0x000000040000795c */ /* 0x000fe20000300000 */
.L_x_23:
[----:B01----:R-:W-:Y:S01]  /*1a10*/  IMAD R4, R3, 0x8, R6 ;  /* 0x0000000803047824 */ /* 0x003fe200078e0206 */
[----:B------:R-:W-:-:S03]  /*1a20*/  ISETP.GT.U32.AND P1, PT, R18, 0x1, PT ;  /* 0x000000011200780c */ /* 0x000fc60003f24070 */
[----:B------:R-:W-:-:S05]  /*1a30*/  VIADD R4, R4, 0x18 ;  /* 0x0000001804047836 */ /* 0x000fca0000000000 */
[----:B------:R-:W-:-:S04]  /*1a40*/  PRMT R4, RZ, 0x654, R4 ;  /* 0x00000654ff047816 */ /* 0x000fc80000000004 */
[----:B------:R0:W-:Y:S01]  /*1a50*/  SYNCS.ARRIVE.TRANS64.RED.A1T0 RZ, [R4+URZ], RZ ;  /* 0x000000ff04ff79a7 */ /* 0x0001e2000810043f */
[----:B------:R-:W-:Y:S05]  /*1a60*/  @P1 BRA `(.L_x_24) ;  /* 0x0000000000041947 */ /* 0x000fea0003800000 */
[----:B------:R-:W-:Y:S01]  /*1a70*/  BPT.TRAP 0x1 ;  /* 0x000000040000795c */ /* 0x000fe20000300000 */
.L_x_24:
[----:B------:R-:W-:Y:S01]  /*1a80*/  UIADD3 UR5, UR5, 0x1, URZ ;  /* 0x0000000105057890 */ /* 0x000fe2000fffe03f */
[C---:B------:R-:W-:Y:S01]  /*1a90*/  ISETP.GT.AND P2, PT, R0.reuse, 0x1, PT ;  /* 0x000000010000780c */ /* 0x040fe20003f44270 */
[----:B------:R-:W-:Y:S02]  /*1aa0*/  VIADD R3, R3, 0x1 ;  /* 0x0000000103037836 */ /* 0x000fe40000000000 */
[----:B------:R-:W-:Y:S01]  /*1ab0*/  UISETP.NE.AND UP0, UPT, UR5, 0x3, UPT ;  /* 0x000000030500788c */ /* 0x000fe2000bf05270 */
[----:B------:R-:W-:Y:S02]  /*1ac0*/  VIADD R0, R0, 0xffffffff ;  /* 0xffffffff00007836 */ /* 0x000fe40000000000 */
[C---:B------:R-:W-:Y:S01]  /*1ad0*/  ISETP.NE.AND P1, PT, R3.reuse, 0x3, PT ;  /* 0x000000030300780c */ /* 0x040fe20003f25270 */
[----:B------:R-:W-:Y:S02]  /*1ae0*/  USEL UR6, URZ, 0x1, UP0 ;  /* 0x000000013f067887 */ /* 0x000fe40008000000 */
[----:B------:R-:W-:Y:S01]  /*1af0*/  USEL UR5, UR5, URZ, UP0 ;  /* 0x0000003f05057287 */ /* 0x000fe20008000000 */
[----:B------:R-:W-:-:S03]  /*1b00*/  SEL R3, R3, RZ, P1 ;  /* 0x000000ff03037207 */ /* 0x000fc60000800000 */
[----:B------:R-:W-:Y:S01]  /*1b10*/  LOP3.LUT R7, R7, UR6, RZ, 0x3c, !PT ;  /* 0x0000000607077c12 */ /* 0x000fe2000f8e3cff */
[----:B------:R-:W-:Y:S07]  /*1b20*/  @P2 BRA `(.L_x_25) ;  /* 0xfffffffc00042947 */ /* 0x000fee000383ffff */
.L_x_18:
[----:B01----:R-:W0:Y:S02]  /*1b30*/  LDC R0, c[0x0][0x28c] ;  /* 0x0000a300ff007b82 */ /* 0x003e240000000800 */
[----:B0-----:R-:W-:-:S13]  /*1b40*/  ISETP.GE.AND P1, PT, R0, 0x1, PT ;  /* 0x000000010000780c */ /* 0x001fda0003f26270 */
[----:B------:R-:W-:Y:S05]  /*1b50*/  @!P1 BRA `(.L_x_26) ;  /* 0x0000000000389947 */ /* 0x000fea0003800000 */
[----:B------:R-:W-:Y:S05]  /*1b60*/  @!P0 BRA `(.L_x_27) ;  /* 0x0000000000048947 */ /* 0x000fea0003800000 */
[----:B------:R-:W-:Y:S01]  /*1b70*/  BPT.TRAP 0x1 ;  /* 0x000000040000795c */ /* 0x000fe20000300000 */
.L_x_27:
[----:B------:R-:W-:Y:S01]  /*1b80*/  UIADD3 UR6, UR44, UR41, URZ ;  /* 0x000000292c067290 */ /* 0x000fe2000fffe03f */
[----:B------:R-:W-:-:S03]  /*1b90*/  ISETP.GT.U32.AND P0, PT, R18, 0x1, PT ;  /* 0x000000011200780c */ /* 0x000fc60003f04070 */
[----:B------:R-:W-:-:S04]  /*1ba0*/  UIMAD.WIDE.U32 UR4, UR6, -0x55555555, URZ ;  /* 0xaaaaaaab060478a5 */ /* 0x000fc8000f8e003f */
[----:B------:R-:W-:-:S04]  /*1bb0*/  USHF.R.U32.HI UR4, URZ, 0x1, UR5 ;  /* 0x000000013f047899 */ /* 0x000fc80008011605 */
[----:B------:R-:W-:-:S06]  /*1bc0*/  UIMAD UR6, UR4, -0x3, UR6 ;  /* 0xfffffffd040678a4 */ /* 0x000fcc000f8e0206 */
[----:B------:R-:W-:-:S04]  /*1bd0*/  IMAD.U32 R3, RZ, RZ, UR6 ;  /* 0x00000006ff037e24 */ /* 0x000fc8000f8e00ff */
[----:B------:R-:W-:-:S04]  /*1be0*/  IMAD R0, R3, 0x8, R6 ;  /* 0x0000000803007824 */ /* 0x000fc800078e0206 */
[----:B------:R-:W-:-:S05]  /*1bf0*/  VIADD R0, R0, 0x18 ;  /* 0x0000001800007836 */ /* 0x000fca0000000000 */
[----:B------:R-:W-:-:S04]  /*1c00*/  PRMT R0, RZ, 0x654, R0 ;  /* 0x00000654ff007816 */ /* 0x000fc80000000000 */
[----:B------:R0:W-:Y:S01]  /*1c10*/  SYNCS.ARRIVE.TRANS64.RED.A1T0 RZ, [R0+URZ], RZ ;  /* 0x000000ff00ff79a7 */ /* 0x0001e2000810043f */
[----:B------:R-:W-:Y:S05]  /*1c20*/  @P0 BRA `(.L_x_26) ;  /* 0x0000000000040947 */ /* 0x000fea0003800000 */
[----:B------:R-:W-:Y:S01]  /*1c30*/  BPT.TRAP 0x1 ;  /* 0x000000040000795c */ /* 0x000fe20000300000 */
.L_x_26:
[----:B------:R-:W-:Y:S01]  /*1c40*/  IMAD.SHL.U32 R3, R98, 0x40, RZ ;  /* 0x0000004062037824 */ /* 0x000fe200078e00ff */
[----:B------:R-:W-:Y:S01]  /*1c50*/  UIADD3 UR41, UR43, UR41, URZ ;  /* 0x000000292b297290 */ /* 0x000fe2000fffe03f */
[----:B------:R-:W-:Y:S01]  /*1c60*/  IMAD.SHL.U32 R12, R97, 0x100, RZ ;  /* 0x00000100610c7824 */ /* 0x000fe200078e00ff */
[----:B------:R-:W-:Y:S01]  /*1c70*/  ULDC UR7, c[0x0][0x288] ;  /* 0x0000a20000077ab9 */ /* 0x000fe20000000800 */
[----:B------:R-:W-:Y:S01]  /*1c80*/  ULDC UR10, c[0x0][0x284] ;  /* 0x0000a100000a7ab9 */ /* 0x000fe20000000800 */
[----:B------:R-:W-:Y:S01]  /*1c90*/  UISETP.GT.U32.AND UP0, UPT, UR41, 0x2, UPT ;  /* 0x000000022900788c */ /* 0x000fe2000bf04070 */
[C---:B------:R-:W-:Y:S01]  /*1ca0*/  ISETP.GE.AND P0, PT, R3.reuse, UR7, PT ;  /* 0x0000000703007c0c */ /* 0x040fe2000bf06270 */
[----:B------:R-:W-:Y:S01]  /*1cb0*/  UISETP.GE.U32.AND UP1, UPT, UR43, 0x3, UPT ;  /* 0x000000032b00788c */ /* 0x000fe2000bf26070 */
[----:B------:R-:W-:Y:S01]  /*1cc0*/  SHF.R.S32.HI R102, RZ, 0x1f, R19 ;  /* 0x0000001fff667819 */ /* 0x000fe20000011413 */
[----:B------:R-:W-:Y:S01]  /*1cd0*/  UISETP.LT.U32.AND UP0, UPT, UR43, 0x3, UP0 ;  /* 0x000000032b00788c */ /* 0x000fe20008701070 */
[----:B------:R-:W-:Y:S01]  /*1ce0*/  ISETP.GE.OR P0, PT, R12, UR10, P0 ;  /* 0x0000000a0c007c0c */ /* 0x000fe20008706670 */
[----:B------:R-:W-:Y:S01]  /*1cf0*/  UIMAD.WIDE.U32 UR4, UR41, -0x55555555, URZ ;  /* 0xaaaaaaab290478a5 */ /* 0x000fe2000f8e003f */
[----:B------:R-:W-:Y:S01]  /*1d00*/  LOP3.LUT R20, R3, 0x6, R92, 0xf8, !PT ;  /* 0x0000000603147812 */ /* 0x000fe200078ef85c */
[----:B------:R-:W-:Y:S01]  /*1d10*/  USEL UR6, URZ, 0x1, !UP0 ;  /* 0x000000013f067887 */ /* 0x000fe2000c000000 */
[----:B------:R-:W-:-:S02]  /*1d20*/  ULDC.64 UR8, c[0x0][0x5d0] ;  /* 0x0001740000087ab9 */ /* 0x000fc40000000a00 */
[----:B------:R-:W-:Y:S01]  /*1d30*/  SHF.R.S32.HI R21, RZ, 0x1f, R20 ;  /* 0x0000001fff157819 */ /* 0x000fe20000011414 */
[----:B0-----:R-:W-:Y:S01]  /*1d40*/  IMAD R0, R102, UR8, RZ ;  /* 0x0000000866007c24 */ /* 0x001fe2000f8e02ff */
[----:B------:R-:W-:Y:S02]  /*1d50*/  USHF.R.U32.HI UR4, URZ, 0x1, UR5 ;  /* 0x000000013f047899 */ /* 0x000fe40008011605 */
[----:B------:R-:W-:Y:S01]  /*1d60*/  ULOP3.LUT UR40, UR40, UR6, URZ, 0x3c, !UPT ;  /* 0x0000000628287292 */ /* 0x000fe2000f8e3c3f */
[C---:B------:R-:W-:Y:S01]  /*1d70*/  IMAD R7, R19.reuse, UR9, R0 ;  /* 0x0000000913077c24 */ /* 0x040fe2000f8e0200 */
[----:B------:R-:W-:Y:S01]  /*1d80*/  UIMAD UR41, UR4, -0x3, UR41 ;  /* 0xfffffffd042978a4 */ /* 0x000fe2000f8e0229 */
[----:B------:R-:W-:Y:S01]  /*1d90*/  IMAD.WIDE.U32 R4, R19, UR8, R20 ;  /* 0x0000000813047c25 */ /* 0x000fe2000f8e0014 */
[----:B------:R-:W-:-:S03]  /*1da0*/  @UP1 ULOP3.LUT UR40, UR40, 0x1, UR4, 0x78, !UPT ;  /* 0x0000000128281892 */ /* 0x000fc6000f8e7804 */
[----:B------:R-:W-:Y:S02]  /*1db0*/  IMAD.IADD R5, R5, 0x1, R7 ;  /* 0x0000000105057824 */ /* 0x000fe400078e0207 */
[----:B------:R-:W-:Y:S01]  /*1dc0*/  IMAD.MOV.U32 R0, RZ, RZ, -0x1 ;  /* 0xffffffffff007424 */ /* 0x000fe200078e00ff */
[----:B------:R-:W-:Y:S06]  /*1dd0*/  @P0 BRA `(.L_x_28) ;  /* 0x0000003400000947 */ /* 0x000fec0003800000 */
[----:B------:R-:W0:Y:S01]  /*1de0*/  LDC.64 R98, c[0x0][0x5c8] ;  /* 0x00017200ff627b82 */ /* 0x000e220000000a00 */
[----:B------:R-:W-:Y:S01]  /*1df0*/  IMAD.WIDE R10, R97, 0x100, R22 ;  /* 0x00000100610a7825 */ /* 0x000fe200078e0216 */
[----:B------:R-:W-:Y:S01]  /*1e00*/  ULDC.64 UR4, c[0x0][0x5c0] ;  /* 0x0001700000047ab9 */ /* 0x000fe20000000a00 */
[----:B------:R-:W-:Y:S02]  /*1e10*/  BSSY B0, `(.L_x_28) ;  /* 0x000033c000007945 */ /* 0x000fe40003800000 */
[----:B------:R-:W-:Y:S02]  /*1e20*/  IMAD.IADD R97, R95, 0x1, -R12 ;  /* 0x000000015f617824 */ /* 0x000fe400078e0a0c */
[----:B------:R-:W-:Y:S02]  /*1e30*/  IMAD.IADD R3, R90, 0x1, -R3 ;  /* 0x000000015a037824 */ /* 0x000fe400078e0a03 */
[-C--:B0-----:R-:W-:Y:S01]  /*1e40*/  IMAD R6, R11, R98.reuse, RZ ;  /* 0x000000620b067224 */ /* 0x081fe200078e02ff */
[----:B------:R-:W-:Y:S01]  /*1e50*/  SHF.L.U64.HI R13, R98, 0x7, R99 ;  /* 0x00000007620d7819 */ /* 0x000fe20000010263 */
[----:B------:R-:W-:-:S04]  /*1e60*/  IMAD.WIDE.U32 R4, R10, R98, R4 ;  /* 0x000000620a047225 */ /* 0x000fc800078e0004 */
[----:B------:R-:W-:Y:S01]  /*1e70*/  IMAD R7, R10, R99, R6 ;  /* 0x000000630a077224 */ /* 0x000fe200078e0206 */
[----:B------:R-:W-:Y:S01]  /*1e80*/  IADD3 R14, P0, R4, UR4, RZ ;  /* 0x00000004040e7c10 */ /* 0x000fe2000ff1e0ff */
[C---:B------:R-:W-:Y:S02]  /*1e90*/  IMAD.SHL.U32 R9, R98.reuse, 0x80, RZ ;  /* 0x0000008062097824 */ /* 0x040fe400078e00ff */
[----:B------:R-:W-:Y:S01]  /*1ea0*/  IMAD.IADD R7, R5, 0x1, R7 ;  /* 0x0000000105077824 */ /* 0x000fe200078e0207 */
[-C--:B------:R-:W-:Y:S02]  /*1eb0*/  LEA R4, P1, R98, R14.reuse, 0x3 ;  /* 0x0000000e62047211 */ /* 0x080fe400078218ff */
[----:B------:R-:W-:Y:S02]  /*1ec0*/  IADD3 R6, P2, R9, R14, RZ ;  /* 0x0000000e09067210 */ /* 0x000fe40007f5e0ff */
[----:B------:R-:W-:Y:S02]  /*1ed0*/  IADD3.X R15, R7, UR5, RZ, P0, !PT ;  /* 0x00000005070f7c10 */ /* 0x000fe400087fe4ff */
[----:B-----5:R-:W-:-:S02]  /*1ee0*/  ISETP.NE.AND P0, PT, R89, RZ, PT ;  /* 0x000000ff5900720c */ /* 0x020fc40003f05270 */
[----:B------:R-:W-:Y:S01]  /*1ef0*/  LEA.HI.X R5, R98, R15, R99, 0x3, P1 ;  /* 0x0000000f62057211 */ /* 0x000fe200008f1c63 */
[----:B------:R-:W-:Y:S01]  /*1f00*/  IMAD.X R7, R13, 0x1, R15, P2 ;  /* 0x000000010d077824 */ /* 0x000fe200010e060f */
[----:B------:R-:W-:-:S05]  /*1f10*/  IADD3 R8, P1, R9, R4, RZ ;  /* 0x0000000409087210 */ /* 0x000fca0007f3e0ff */
[----:B------:R-:W-:-:S04]  /*1f20*/  IMAD.X R9, R13, 0x1, R5, P1 ;  /* 0x000000010d097824 */ /* 0x000fc800008e0605 */
[----:B------:R-:W-:Y:S05]  /*1f30*/  @!P0 BRA `(.L_x_29) ;  /* 0x0000002400948947 */ /* 0x000fea0003800000 */
[----:B------:R-:W0:Y:S01]  /*1f40*/  LDC.64 R100, c[0x0][0x5b0] ;  /* 0x00016c00ff647b82 */ /* 0x000e220000000a00 */
[----:B------:R-:W-:Y:S01]  /*1f50*/  ULDC.64 UR4, c[0x0][0x5b8] ;  /* 0x00016e0000047ab9 */ /* 0x000fe20000000a00 */
[----:B------:R-:W-:Y:S01]  /*1f60*/  ISETP.GE.AND P0, PT, R97, 0x1, PT ;  /* 0x000000016100780c */ /* 0x000fe20003f06270 */
[----:B------:R-:W-:Y:S01]  /*1f70*/  IMAD R98, R102, UR4, RZ ;  /* 0x0000000466627c24 */ /* 0x000fe2000f8e02ff */
[----:B------:R-:W-:Y:S01]  /*1f80*/  BSSY B1, `(.L_x_30) ;  /* 0x0000010000017945 */ /* 0x000fe20003800000 */
[----:B------:R-:W-:Y:S01]  /*1f90*/  IMAD.WIDE.U32 R20, R19, UR4, R20 ;  /* 0x0000000413147c25 */ /* 0x000fe2000f8e0014 */
[----:B------:R-:W-:Y:S02]  /*1fa0*/  ISETP.LT.OR P3, PT, R3, 0x1, !P0 ;  /* 0x000000010300780c */ /* 0x000fe40004761670 */
[----:B------:R-:W1:Y:S01]  /*1fb0*/  LDC.64 R12, c[0x0][0x5a8] ;  /* 0x00016a00ff0c7b82 */ /* 0x000e620000000a00 */
[----:B------:R-:W-:Y:S02]  /*1fc0*/  IMAD R19, R19, UR5, R98 ;  /* 0x0000000513137c24 */ /* 0x000fe4000f8e0262 */
[----:B------:R-:W-:-:S02]  /*1fd0*/  IMAD.MOV.U32 R98, RZ, RZ, R20 ;  /* 0x000000ffff627224 */ /* 0x000fc400078e0014 */
[----:B------:R-:W-:Y:S02]  /*1fe0*/  IMAD.IADD R99, R21, 0x1, R19 ;  /* 0x0000000115637824 */ /* 0x000fe400078e0213 */
[-C--:B0-----:R-:W-:Y:S01]  /*1ff0*/  IMAD R19, R11, R100.reuse, RZ ;  /* 0x000000640b137224 */ /* 0x081fe200078e02ff */
[----:B------:R-:W-:Y:S01]  /*2000*/  SHF.L.U64.HI R105, R100, 0x3, R101 ;  /* 0x0000000364697819 */ /* 0x000fe20000010265 */
[----:B------:R-:W-:-:S04]  /*2010*/  IMAD.WIDE.U32 R102, R10, R100, R98 ;  /* 0x000000640a667225 */ /* 0x000fc800078e0062 */
[----:B------:R-:W-:Y:S01]  /*2020*/  IMAD R109, R10, R101, R19 ;  /* 0x000000650a6d7224 */ /* 0x000fe200078e0213 */
[----:B-1----:R-:W-:Y:S01]  /*2030*/  IADD3 R102, P1, R102, R12, RZ ;  /* 0x0000000c66667210 */ /* 0x002fe20007f3e0ff */
[----:B------:R-:W-:-:S03]  /*2040*/  IMAD.SHL.U32 R104, R100, 0x8, RZ ;  /* 0x0000000864687824 */ /* 0x000fc600078e00ff */
[----:B------:R-:W-:Y:S01]  /*2050*/  IADD3.X R103, R13, R103, R109, P1, !PT ;  /* 0x000000670d677210 */ /* 0x000fe20000ffe46d */
[----:B------:R-:W-:Y:S08]  /*2060*/  @P3 BRA `(.L_x_31) ;  /* 0x0000000000043947 */ /* 0x000ff00003800000 */
[----:B------:R0:W5:Y:S02]  /*2070*/  LDG.E.U8 R96, desc[UR38][R102.64] ;  /* 0x0000002666607981 */ /* 0x000164000c1e1100 */
.L_x_31:
[----:B------:R-:W-:Y:S05]  /*2080*/  BSYNC B1 ;  /* 0x0000000000017941 */ /* 0x000fea0003800000 */
.L_x_30:
[----:B-----5:R-:W-:Y:S01]  /*2090*/  LOP3.LUT R19, R96, 0xffff, RZ, 0xc0, !PT ;  /* 0x0000ffff60137812 */ /* 0x020fe200078ec0ff */
[----:B------:R-:W-:Y:S01]  /*20a0*/  IMAD.WIDE.U32 R106, R10, R100, R104 ;  /* 0x000000640a6a7225 */ /* 0x000fe200078e0068 */
[----:B------:R-:W-:Y:S01]  /*20b0*/  ISETP.LT.OR P4, PT, R3, 0x2, !P0 ;  /* 0x000000020300780c */ /* 0x000fe20004781670 */
[----:B------:R-:W-:Y:S01]  /*20c0*/  BSSY B1, `(.L_x_32) ;  /* 0x000000e000017945 */ /* 0x000fe20003800000 */
[----:B------:R-:W-:Y:S01]  /*20d0*/  PRMT R108, R19, 0x8880, RZ ;  /* 0x00008880136c7816 */ /* 0x000fe200000000ff */
[----:B------:R-:W-:Y:S01]  /*20e0*/  IMAD.IADD R107, R109, 0x1, R107 ;  /* 0x000000016d6b7824 */ /* 0x000fe200078e026b */
[----:B------:R-:W-:Y:S02]  /*20f0*/  IADD3 R106, P2, P5, R20, R12, R106 ;  /* 0x0000000c146a7210 */ /* 0x000fe40007d5e06a */
[----:B------:R-:W-:Y:S01]  /*2100*/  ISETP.GE.AND P1, PT, R97, 0x9, PT ;  /* 0x000000096100780c */ /* 0x000fe20003f26270 */
[----:B------:R-:W-:Y:S01]  /*2110*/  IMAD R19, R108, R89, RZ ;  /* 0x000000596c137224 */ /* 0x000fe200078e02ff */
[----:B------:R-:W-:-:S02]  /*2120*/  IADD3.X R107, R99, R13, R107, P2, P5 ;  /* 0x0000000d636b7210 */ /* 0x000fc400017ea46b */
[----:B------:R-:W-:Y:S01]  /*2130*/  ISETP.LT.OR P2, PT, R3, 0x1, !P1 ;  /* 0x000000010300780c */ /* 0x000fe20004f41670 */
[----:B------:R-:W-:-:S05]  /*2140*/  @!P3 IMAD R109, R56, R88, R19 ;  /* 0x00000058386db224 */ /* 0x000fca00078e0213 */
[----:B------:R1:W-:Y:S01]  /*2150*/  @!P3 STG.E.U8 desc[UR38][R14.64], R109 ;  /* 0x0000006d0e00b986 */ /* 0x0003e2000c101126 */
[----:B------:R-:W-:Y:S06]  /*2160*/  @P4 BRA `(.L_x_33) ;  /* 0x00000000000c4947 */ /* 0x000fec0003800000 */
[----:B------:R-:W2:Y:S02]  /*2170*/  LDG.E.U8 R96, desc[UR38][R102.64+0x1] ;  /* 0x0000012666607981 */ /* 0x000ea4000c1e1100 */
[----:B--2---:R-:W-:-:S05]  /*2180*/  PRMT R56, R96, 0x8880, RZ ;  /* 0x0000888060387816 */ /* 0x004fca00000000ff */
[----:B------:R-:W-:-:S07]  /*2190*/  IMAD R19, R56, R89, RZ ;  /* 0x0000005938137224 */ /* 0x000fce00078e02ff */
.L_x_33:
[----:B------:R-:W-:Y:S05]  /*21a0*/  BSYNC B1 ;  /* 0x0000000000017941 */ /* 0x000fea0003800000 */
.L_x_32:
[----:B------:R-:W-:Y:S01]  /*21b0*/  @!P4 IMAD R57, R57, R88, R19 ;  /* 0x000000583939c224 */ /* 0x000fe200078e0213 */
[----:B------:R-:W-:Y:S04]  /*21c0*/  BSSY B1, `(.L_x_34) ;  /* 0x0000006000017945 */ /* 0x000fe80003800000 */
[----:B------:R2:W-:Y:S01]  /*21d0*/  @!P4 STG.E.U8 desc[UR38][R14.64+0x1], R57 ;  /* 0x000001390e00c986 */ /* 0x0005e2000c101126 */
[----:B------:R-:W-:Y:S05]  /*21e0*/  @P2 BRA `(.L_x_35) ;  /* 0x00000000000c2947 */ /* 0x000fea0003800000 */
[----:B------:R-:W3:Y:S02]  /*21f0*/  LDG.E.U8 R96, desc[UR38][R106.64] ;  /* 0x000000266a607981 */ /* 0x000ee4000c1e1100 */
[----:B---3--:R-:W-:-:S05]  /*2200*/  PRMT R56, R96, 0x8880, RZ ;  /* 0x0000888060387816 */ /* 0x008fca00000000ff */
[----:B------:R-:W-:-:S07]  /*2210*/  IMAD R19, R56, R89, RZ ;  /* 0x0000005938137224 */ /* 0x000fce00078e02ff */
.L_x_35:
[----:B------:R-:W-:Y:S05]  /*2220*/  BSYNC B1 ;  /* 0x0000000000017941 */ /* 0x000fea0003800000 */
.L_x_34:
[C---:B------:R-:W-:Y:S01]  /*2230*/  ISETP.LT.OR P4, PT, R3.reuse, 0x2, !P1 ;  /* 0x000000020300780c */ /* 0x040fe20004f81670 */
[----:B--2---:R-:W-:Y:S01]  /*2240*/  @!P2 IMAD R57, R58, R88, R19 ;  /* 0x000000583a39a224 */ /* 0x004fe200078e0213 */
[----:B------:R-:W-:Y:S01]  /*2250*/  BSSY B1, `(.L_x_36) ;  /* 0x0000009000017945 */ /* 0x000fe20003800000 */
[C---:B------:R-:W-:Y:S02]  /*2260*/  ISETP.LT.OR P3, PT, R3.reuse, 0x9, !P0 ;  /* 0x000000090300780c */ /* 0x040fe40004761670 */
[C---:B------:R-:W-:Y:S01]  /*2270*/  ISETP.LT.OR P5, PT, R3.reuse, 0xa, !P0 ;  /* 0x0000000a0300780c */ /* 0x040fe200047a1670 */
[----:B------:R2:W-:Y:S01]  /*2280*/  @!P2 STG.E.U8 desc[UR38][R4.64], R57 ;  /* 0x000000390400a986 */ /* 0x0005e2000c101126 */
[----:B------:R-:W-:-:S06]  /*2290*/  ISETP.LT.OR P2, PT, R3, 0x9, !P1 ;  /* 0x000000090300780c */ /* 0x000fcc0004f41670 */
[----:B------:R-:W-:Y:S07]  /*22a0*/  @P4 BRA `(.L_x_37) ;  /* 0x00000000000c4947 */ /* 0x000fee0003800000 */
[----:B------:R-:W3:Y:S02]  /*22b0*/  LDG.E.U8 R96, desc[UR38][R106.64+0x1] ;  /* 0x000001266a607981 */ /* 0x000ee4000c1e1100 */
[----:B---3--:R-:W-:-:S05]  /*22c0*/  PRMT R56, R96, 0x8880, RZ ;  /* 0x0000888060387816 */ /* 0x008fca00000000ff */
[----:B------:R-:W-:-:S07]  /*22d0*/  IMAD R19, R56, R89, RZ ;  /* 0x0000005938137224 */ /* 0x000fce00078e02ff */
.L_x_37:
[----:B------:R-:W-:Y:S05]  /*22e0*/  BSYNC B1 ;  /* 0x0000000000017941 */ /* 0x000fea0003800000 */
.L_x_36:
[----:B------:R-:W-:Y:S01]  /*22f0*/  @!P4 IMAD R59, R59, R88, R19 ;  /* 0x000000583b3bc224 */ /* 0x000fe200078e0213 */
[----:B------:R-:W-:Y:S04]  /*2300*/  BSSY B1, `(.L_x_38) ;  /* 0x0000006000017945 */ /* 0x000fe80003800000 */
[----:B------:R3:W-:Y:S01]  /*2310*/  @!P4 STG.E.U8 desc[UR38][R4.64+0x1], R59 ;  /* 0x0000013b0400c986 */ /* 0x0007e2000c101126 */
[----:B------:R-:W-:Y:S05]  /*2320*/  @P3 BRA `(.L_x_39) ;  /* 0x00000000000c3947 */ /* 0x000fea0003800000 */
[----:B------:R-:W4:Y:S02]  /*2330*/  LDG.E.U8 R96, desc[UR38][R102.64+0x8] ;  /* 0x0000082666607981 */ /* 0x000f24000c1e1100 */
[----:B----4-:R-:W-:-:S05]  /*2340*/  PRMT R56, R96, 0x8880, RZ ;  /* 0x0000888060387816 */ /* 0x010fca00000000ff */
[----:B------:R-:W-:-:S07]  /*2350*/  IMAD R19, R56, R89, RZ ;  /* 0x0000005938137224 */ /* 0x000fce00078e02ff */
.L_x_39:
[----:B------:R-:W-:Y:S05]  /*2360*/  BSYNC B1 ;  /* 0x0000000000017941 */ /* 0x000fea0003800000 */
.L_x_38:
[----:B--2---:R-:W-:Y:S01]  /*2370*/  @!P3 IMAD R57, R60, R88, R19 ;  /* 0x000000583c39b224 */ /* 0x004fe200078e0213 */
[----:B------:R-:W-:Y:S04]  /*2380*/  BSSY B1, `(.L_x_40) ;  /* 0x0000006000017945 */ /* 0x000fe80003800000 */
[----:B------:R2:W-:Y:S01]  /*2390*/  @!P3 STG.E.U8 desc[UR38][R14.64+0x8], R57 ;  /* 0x000008390e00b986 */ /* 0x0005e2000c101126 */
[----:B------:R-:W-:Y:S05]  /*23a0*/  @P5 BRA `(.L_x_41) ;  /* 0x00000000000c5947 */ /* 0x000fea0003800000 */
[----:B------:R-:W4:Y:S02]  /*23b0*/  LDG.E.U8 R96, desc[UR38][R102.64+0x9] ;  /* 0x0000092666607981 */ /* 0x000f24000c1e1100 */
[----:B----4-:R-:W-:-:S05]  /*23c0*/  PRMT R56, R96, 0x8880, RZ ;  /* 0x0000888060387816 */ /* 0x010fca00000000ff */
[----:B------:R-:W-:-:S07]  /*23d0*/  IMAD R19, R56, R89, RZ ;  /* 0x0000005938137224 */ /* 0x000fce00078e02ff */
.L_x_41:
[----:B------:R-:W-:Y:S05]  /*23e0*/  BSYNC B1 ;  /* 0x0000000000017941 */ /* 0x000fea0003800000 */
.L_x_40:
[----:B------:R-:W-:Y:S01]  /*23f0*/  @!P5 IMAD R61, R61, R88, R19 ;  /* 0x000000583d3dd224 */ /* 0x000fe200078e0213 */
[----:B------:R-:W-:Y:S04]  /*2400*/  BSSY B1, `(.L_x_42) ;  /* 0x0000006000017945 */ /* 0x000fe80003800000 */
[----:B------:R4:W-:Y:S01]  /*2410*/  @!P5 STG.E.U8 desc[UR38][R14.64+0x9], R61 ;  /* 0x0000093d0e00d986 */ /* 0x0009e2000c101126 */
[----:B------:R-:W-:Y:S05]  /*2420*/  @P2 BRA `(.L_x_43) ;  /* 0x00000000000c2947 */ /* 0x000fea0003800000 */
[----:B------:R-:W5:Y:S02]  /*2430*/  LDG.E.U8 R96, desc[UR38][R106.64+0x8] ;  /* 0x000008266a607981 */ /* 0x000f64000c1e1100 */
[----:B-----5:R-:W-:-:S05]  /*2440*/  PRMT R56, R96, 0x8880, RZ ;  /* 0x0000888060387816 */ /* 0x020fca00000000ff */
[----:B------:R-:W-:-:S07]  /*2450*/  IMAD R19, R56, R89, RZ ;  /* 0x0000005938137224 */ /* 0x000fce00078e02ff */
.L_x_43:
[----:B------:R-:W-:Y:S05]  /*2460*/  BSYNC B1 ;  /* 0x0000000000017941 */ /* 0x000fea0003800000 */
.L_x_42:
        /* <DEDUP_REMOVED lines=8> */
[----:B------:R-:W5:Y:S02]  /*24f0*/  LDG.E.U8 R96, desc[UR38][R106.64+0x9] ;  /* 0x000009266a607981 */ /* 0x000f64000c1e1100 */
[----:B-----5:R-:W-:-:S05]  /*2500*/  PRMT R56, R96, 0x8880, RZ ;  /* 0x0000888060387816 */ /* 0x020fca00000000ff */
[----:B------:R-:W-:-:S07]  /*2510*/  IMAD R19, R56, R89, RZ ;  /* 0x0000005938137224 */ /* 0x000fce00078e02ff */
.L_x_45:
[----:B------:R-:W-:Y:S05]  /*2520*/  BSYNC B1 ;  /* 0x0000000000017941 */ /* 0x000fea0003800000 */
.L_x_44:
[----:B------:R-:W-:Y:S01]  /*2530*/  @!P4 IMAD R63, R63, R88, R19 ;  /* 0x000000583f3fc224 */ /* 0x000fe200078e0213 */
[----:B------:R-:W-:Y:S04]  /*2540*/  BSSY B1, `(.L_x_46) ;  /* 0x0000006000017945 */ /* 0x000fe80003800000 */
[----:B------:R0:W-:Y:S01]  /*2550*/  @!P4 STG.E.U8 desc[UR38][R4.64+0x9], R63 ;  /* 0x0000093f0400c986 */ /* 0x0001e2000c101126 */
[----:B------:R-:W-:Y:S05]  /*2560*/  @P3 BRA `(.L_x_47) ;  /* 0x00000000000c3947 */ /* 0x000fea0003800000 */
[----:B------:R-:W5:Y:S02]  /*2570*/  LDG.E.U8 R96, desc[UR38][R102.64+0x10] ;  /* 0x0000102666607981 */ /* 0x000f64000c1e1100 */
[----:B-----5:R-:W-:-:S05]  /*2580*/  PRMT R56, R96, 0x8880, RZ ;  /* 0x0000888060387816 */ /* 0x020fca00000000ff */
[----:B------:R-:W-:-:S07]  /*2590*/  IMAD R19, R56, R89, RZ ;  /* 0x0000005938137224 */ /* 0x000fce00078e02ff */
.L_x_47:
[----:B------:R-:W-:Y:S05]  /*25a0*/  BSYNC B1 ;  /* 0x0000000000017941 */ /* 0x000fea0003800000 */
.L_x_46:
[----:B--2---:R-:W-:Y:S01]  /*25b0*/  @!P3 IMAD R57, R64, R88, R19 ;  /* 0x000000584039b224 */ /* 0x004fe200078e0213 */
[----:B------:R-:W-:Y:S04]  /*25c0*/  BSSY B1, `(.L_x_48) ;  /* 0x0000006000017945 */ /* 0x000fe80003800000 */
[----:B------:R2:W-:Y:S01]  /*25d0*/  @!P3 STG.E.U8 desc[UR38][R14.64+0x10], R57 ;  /* 0x000010390e00b986 */ /* 0x0005e2000c101126 */
[----:B------:R-:W-:Y:S05]  /*25e0*/  @P5 BRA `(.L_x_49) ;  /* 0x00000000000c5947 */ /* 0x000fea0003800000 */
[----:B------:R-:W5:Y:S02]  /*25f0*/  LDG.E.U8 R96, desc[UR38][R102.64+0x11] ;  /* 0x0000112666607981 */ /* 0x000f64000c1e1100 */
[----:B-----5:R-:W-:-:S05]  /*2600*/  PRMT R56, R96, 0x8880, RZ ;  /* 0x0000888060387816 */ /* 0x020fca00000000ff */
[----:B------:R-:W-:-:S07]  /*2610*/  IMAD R19, R56, R89, RZ ;  /* 0x0000005938137224 */ /* 0x000fce00078e02ff */
.L_x_49:
[----:B------:R-:W-:Y:S05]  /*2620*/  BSYNC B1 ;  /* 0x0000000000017941 */ /* 0x000fea0003800000 */
.L_x_48:
[----:B------:R-:W-:Y:S01]  /*2630*/  @!P5 IMAD R65, R65, R88, R19 ;  /* 0x000000584141d224 */ /* 0x000fe200078e0213 */
[----:B------:R-:W-:Y:S04]  /*2640*/  BSSY B1, `(.L_x_50) ;  /* 0x0000006000017945 */ /* 0x000fe80003800000 */
[----:B------:R0:W-:Y:S01]  /*2650*/  @!P5 STG.E.U8 desc[UR38][R14.64+0x11], R65 ;  /* 0x000011410e00d986 */ /* 0x0001e2000c101126 */
[----:B------:R-:W-:Y:S05]  /*2660*/  @P2 BRA `(.L_x_51) ;  /* 0x00000000000c2947 */ /* 0x000fea0003800000 */
[----:B------:R-:W5:Y:S02]  /*2670*/  LDG.E.U8 R96, desc[UR38][R106.64+0x10] ;  /* 0x000010266a607981 */ /* 0x000f64000c1e1100 */
[----:B-----5:R-:W-:-:S05]  /*2680*/  PRMT R56, R96, 0x8880, RZ ;  /* 0x0000888060387816 */ /* 0x020fca00000000ff */
[----:B------:R-:W-:-:S07]  /*2690*/  IMAD R19, R56, R89, RZ ;  /* 0x0000005938137224 */ /* 0x000fce00078e02ff */
.L_x_51:
[----:B------:R-:W-:Y:S05]  /*26a0*/  BSYNC B1 ;  /* 0x0000000000017941 */ /* 0x000fea0003800000 */
.L_x_50:
        /* <DEDUP_REMOVED lines=11> */
.L_x_53:
[----:B------:R-:W-:Y:S05]  /*2760*/  BSYNC B1 ;  /* 0x0000000000017941 */ /* 0x000fea0003800000 */
.L_x_52:
[----:B------:R-:W-:Y:S01]  /*2770*/  @!P4 IMAD R67, R67, R88, R19 ;  /* 0x000000584343c224 */ /* 0x000fe200078e0213 */
[----:B------:R-:W-:Y:S04]  /*2780*/  BSSY B1, `(.L_x_54) ;  /* 0x0000006000017945 */ /* 0x000fe80003800000 */
[----:B------:R0:W-:Y:S01]  /*2790*/  @!P4 STG.E.U8 desc[UR38][R4.64+0x11], R67 ;  /* 0x000011430400c986 */ /* 0x0001e2000c101126 */
[----:B------:R-:W-:Y:S05]  /*27a0*/  @P3 BRA `(.L_x_55) ;  /* 0x00000000000c3947 */ /* 0x000fea0003800000 */
[----:B------:R-:W5:Y:S02]  /*27b0*/  LDG.E.U8 R96, desc[UR38][R102.64+0x18] ;  /* 0x0000182666607981 */ /* 0x000f64000c1e1100 */
[----:B-----5:R-:W-:-:S05]  /*27c0*/  PRMT R56, R96, 0x8880, RZ ;  /* 0x0000888060387816 */ /* 0x020fca00000000ff */
[----:B------:R-:W-:-:S07]  /*27d0*/  IMAD R19, R56, R89, RZ ;  /* 0x0000005938137224 */ /* 0x000fce00078e02ff */
.L_x_55:
[----:B------:R-:W-:Y:S05]  /*27e0*/  BSYNC B1 ;  /* 0x0000000000017941 */ /* 0x000fea0003800000 */
.L_x_54:
[----:B--2---:R-:W-:Y:S01]  /*27f0*/  @!P3 IMAD R57, R68, R88, R19 ;  /* 0x000000584439b224 */ /* 0x004fe200078e0213 */
[----:B------:R-:W-:Y:S04]  /*2800*/  BSSY B1, `(.L_x_56) ;  /* 0x0000006000017945 */ /* 0x000fe80003800000 */
[----:B------:R2:W-:Y:S01]  /*2810*/  @!P3 STG.E.U8 desc[UR38][R14.64+0x18], R57 ;  /* 0x000018390e00b986 */ /* 0x0005e2000c101126 */
[----:B------:R-:W-:Y:S05]  /*2820*/  @P5 BRA `(.L_x_57) ;  /* 0x00000000000c5947 */ /* 0x000fea0003800000 */
[----:B------:R-:W5:Y:S02]  /*2830*/  LDG.E.U8 R96, desc[UR38][R102.64+0x19] ;  /* 0x0000192666607981 */ /* 0x000f64000c1e1100 */
[----:B-----5:R-:W-:-:S05]  /*2840*/  PRMT R56, R96, 0x8880, RZ ;  /* 0x0000888060387816 */ /* 0x020fca00000000ff */
[----:B------:R-:W-:-:S07]  /*2850*/  IMAD R19, R56, R89, RZ ;  /* 0x0000005938137224 */ /* 0x000fce00078e02ff */
.L_x_57:
[----:B------:R-:W-:Y:S05]  /*2860*/  BSYNC B1 ;  /* 0x0000000000017941 */ /* 0x000fea0003800000 */
.L_x_56:
[----:B------:R-:W-:Y:S01]  /*2870*/  @!P5 IMAD R69, R69, R88, R19 ;  /* 0x000000584545d224 */ /* 0x000fe200078e0213 */
[----:B------:R-:W-:Y:S04]  /*2880*/  BSSY B1, `(.L_x_58) ;  /* 0x0000006000017945 */ /* 0x000fe80003800000 */
[----:B------:R0:W-:Y:S01]  /*2890*/  @!P5 STG.E.U8 desc[UR38][R14.64+0x19], R69 ;  /* 0x000019450e00d986 */ /* 0x0001e2000c101126 */
[----:B------:R-:W-:Y:S05]  /*28a0*/  @P2 BRA `(.L_x_59) ;  /* 0x00000000000c2947 */ /* 0x000fea0003800000 */
[----:B------:R-:W5:Y:S02]  /*28b0*/  LDG.E.U8 R96, desc[UR38][R106.64+0x18] ;  /* 0x000018266a607981 */ /* 0x000f64000c1e1100 */
[----:B-----5:R-:W-:-:S05]  /*28c0*/  PRMT R56, R96, 0x8880, RZ ;  /* 0x0000888060387816 */ /* 0x020fca00000000ff */
[----:B------:R-:W-:-:S07]  /*28d0*/  IMAD R19, R56, R89, RZ ;  /* 0x0000005938137224 */ /* 0x000fce00078e02ff */
.L_x_59:
[----:B------:R-:W-:Y:S05]  /*28e0*/  BSYNC B1 ;  /* 0x0000000000017941 */ /* 0x000fea0003800000 */
.L_x_58:
        /* <DEDUP_REMOVED lines=11> */
.L_x_61:
[----:B------:R-:W-:Y:S05]  /*29a0*/  BSYNC B1 ;  /* 0x0000000000017941 */ /* 0x000fea0003800000 */
.L_x_60:
[----:B------:R-:W-:Y:S01]  /*29b0*/  @!P4 IMAD R71, R71, R88, R19 ;  /* 0x000000584747c224 */ /* 0x000fe200078e0213 */
[----:B------:R-:W-:Y:S04]  /*29c0*/  BSSY B1, `(.L_x_62) ;  /* 0x0000006000017945 */ /* 0x000fe80003800000 */
[----:B------:R0:W-:Y:S01]  /*29d0*/  @!P4 STG.E.U8 desc[UR38][R4.64+0x19], R71 ;  /* 0x000019470400c986 */ /* 0x0001e2000c101126 */
[----:B------:R-:W-:Y:S05]  /*29e0*/  @P3 BRA `(.L_x_63) ;  /* 0x00000000000c3947 */ /* 0x000fea0003800000 */
[----:B------:R-:W5:Y:S02]  /*29f0*/  LDG.E.U8 R96, desc[UR38][R102.64+0x20] ;  /* 0x0000202666607981 */ /* 0x000f64000c1e1100 */
[----:B-----5:R-:W-:-:S05]  /*2a00*/  PRMT R56, R96, 0x8880, RZ ;  /* 0x0000888060387816 */ /* 0x020fca00000000ff */
[----:B------:R-:W-:-:S07]  /*2a10*/  IMAD R19, R56, R89, RZ ;  /* 0x0000005938137224 */ /* 0x000fce00078e02ff */
.L_x_63:
[----:B------:R-:W-:Y:S05]  /*2a20*/  BSYNC B1 ;  /* 0x0000000000017941 */ /* 0x000fea0003800000 */
.L_x_62:
[----:B--2---:R-:W-:Y:S01]  /*2a30*/  @!P3 IMAD R57, R72, R88, R19 ;  /* 0x000000584839b224 */ /* 0x004fe200078e0213 */
[----:B------:R-:W-:Y:S04]  /*2a40*/  BSSY B1, `(.L_x_64) ;  /* 0x0000006000017945 */ /* 0x000fe80003800000 */
[----:B------:R2:W-:Y:S01]  /*2a50*/  @!P3 STG.E.U8 desc[UR38][R14.64+0x20], R57 ;  /* 0x000020390e00b986 */ /* 0x0005e2000c101126 */
[----:B------:R-:W-:Y:S05]  /*2a60*/  @P5 BRA `(.L_x_65) ;  /* 0x00000000000c5947 */ /* 0x000fea0003800000 */
[----:B------:R-:W5:Y:S02]  /*2a70*/  LDG.E.U8 R96, desc[UR38][R102.64+0x21] ;  /* 0x0000212666607981 */ /* 0x000f64000c1e1100 */
[----:B-----5:R-:W-:-:S05]  /*2a80*/  PRMT R56, R96, 0x8880, RZ ;  /* 0x0000888060387816 */ /* 0x020fca00000000ff */
[----:B------:R-:W-:-:S07]  /*2a90*/  IMAD R19, R56, R89, RZ ;  /* 0x0000005938137224 */ /* 0x000fce00078e02ff */
.L_x_65:
[----:B------:R-:W-:Y:S05]  /*2aa0*/  BSYNC B1 ;  /* 0x0000000000017941 */ /* 0x000fea0003800000 */
.L_x_64:
[----:B------:R-:W-:Y:S01]  /*2ab0*/  @!P5 IMAD R73, R73, R88, R19 ;  /* 0x000000584949d224 */ /* 0x000fe200078e0213 */
[----:B------:R-:W-:Y:S04]  /*2ac0*/  BSSY B1, `(.L_x_66) ;  /* 0x0000006000017945 */ /* 0x000fe80003800000 */
[----:B------:R0:W-:Y:S01]  /*2ad0*/  @!P5 STG.E.U8 desc[UR38][R14.64+0x21], R73 ;  /* 0x000021490e00d986 */ /* 0x0001e2000c101126 */
[----:B------:R-:W-:Y:S05]  /*2ae0*/  @P2 BRA `(.L_x_67) ;  /* 0x00000000000c2947 */ /* 0x000fea0003800000 */
[----:B------:R-:W5:Y:S02]  /*2af0*/  LDG.E.U8 R96, desc[UR38][R106.64+0x20] ;  /* 0x000020266a607981 */ /* 0x000f64000c1e1100 */
[----:B-----5:R-:W-:-:S05]  /*2b00*/  PRMT R56, R96, 0x8880, RZ ;  /* 0x0000888060387816 */ /* 0x020fca00000000ff */
[----:B------:R-:W-:-:S07]  /*2b10*/  IMAD R19, R56, R89, RZ ;  /* 0x0000005938137224 */ /* 0x000fce00078e02ff */
.L_x_67:
[----:B------:R-:W-:Y:S05]  /*2b20*/  BSYNC B1 ;  /* 0x0000000000017941 */ /* 0x000fea0003800000 */
.L_x_66:
        /* <DEDUP_REMOVED lines=11> */
.L_x_69:
[----:B------:R-:W-:Y:S05]  /*2be0*/  BSYNC B1 ;  /* 0x0000000000017941 */ /* 0x000fea0003800000 */
.L_x_68:
[----:B------:R-:W-:Y:S01]  /*2bf0*/  @!P4 IMAD R75, R75, R88, R19 ;  /* 0x000000584b4bc224 */ /* 0x000fe200078e0213 */
[----:B------:R-:W-:Y:S04]  /*2c00*/  BSSY B1, `(.L_x_70) ;  /* 0x0000006000017945 */ /* 0x000fe80003800000 */
[----:B------:R0:W-:Y:S01]  /*2c10*/  @!P4 STG.E.U8 desc[UR38][R4.64+0x21], R75 ;  /* 0x0000214b0400c986 */ /* 0x0001e2000c101126 */
[----:B------:R-:W-:Y:S05]  /*2c20*/  @P3 BRA `(.L_x_71) ;  /* 0x00000000000c3947 */ /* 0x000fea0003800000 */
[----:B------:R-:W5:Y:S02]  /*2c30*/  LDG.E.U8 R96, desc[UR38][R102.64+0x28] ;  /* 0x0000282666607981 */ /* 0x000f64000c1e1100 */
[----:B-----5:R-:W-:-:S05]  /*2c40*/  PRMT R56, R96, 0x8880, RZ ;  /* 0x0000888060387816 */ /* 0x020fca00000000ff */
[----:B------:R-:W-:-:S07]  /*2c50*/  IMAD R19, R56, R89, RZ ;  /* 0x0000005938137224 */ /* 0x000fce00078e02ff */
.L_x_71:
[----:B------:R-:W-:Y:S05]  /*2c60*/  BSYNC B1 ;  /* 0x0000000000017941 */ /* 0x000fea0003800000 */
.L_x_70:
[----:B--2---:R-:W-:Y:S01]  /*2c70*/  @!P3 IMAD R57, R76, R88, R19 ;  /* 0x000000584c39b224 */ /* 0x004fe200078e0213 */
[----:B------:R-:W-:Y:S04]  /*2c80*/  BSSY B1, `(.L_x_72) ;  /* 0x0000006000017945 */ /* 0x000fe80003800000 */
[----:B------:R2:W-:Y:S01]  /*2c90*/  @!P3 STG.E.U8 desc[UR38][R14.64+0x28], R57 ;  /* 0x000028390e00b986 */ /* 0x0005e2000c101126 */
[----:B------:R-:W-:Y:S05]  /*2ca0*/  @P5 BRA `(.L_x_73) ;  /* 0x00000000000c5947 */ /* 0x000fea0003800000 */
[----:B------:R-:W5:Y:S02]  /*2cb0*/  LDG.E.U8 R96, desc[UR38][R102.64+0x29] ;  /* 0x0000292666607981 */ /* 0x000f64000c1e1100 */
[----:B-----5:R-:W-:-:S05]  /*2cc0*/  PRMT R56, R96, 0x8880, RZ ;  /* 0x0000888060387816 */ /* 0x020fca00000000ff */
[----:B------:R-:W-:-:S07]  /*2cd0*/  IMAD R19, R56, R89, RZ ;  /* 0x0000005938137224 */ /* 0x000fce00078e02ff */
.L_x_73:
[----:B------:R-:W-:Y:S05]  /*2ce0*/  BSYNC B1 ;  /* 0x0000000000017941 */ /* 0x000fea0003800000 */
.L_x_72:
[----:B------:R-:W-:Y:S01]  /*2cf0*/  @!P5 IMAD R77, R77, R88, R19 ;  /* 0x000000584d4dd224 */ /* 0x000fe200078e0213 */
[----:B------:R-:W-:Y:S04]  /*2d00*/  BSSY B1, `(.L_x_74) ;  /* 0x0000006000017945 */ /* 0x000fe80003800000 */
[----:B------:R0:W-:Y:S01]  /*2d10*/  @!P5 STG.E.U8 desc[UR38][R14.64+0x29], R77 ;  /* 0x0000294d0e00d986 */ /* 0x0001e2000c101126 */
[----:B------:R-:W-:Y:S05]  /*2d20*/  @P2 BRA `(.L_x_75) ;  /* 0x00000000000c2947 */ /* 0x000fea0003800000 */
[----:B------:R-:W5:Y:S02]  /*2d30*/  LDG.E.U8 R96, desc[UR38][R106.64+0x28] ;  /* 0x000028266a607981 */ /* 0x000f64000c1e1100 */
[----:B-----5:R-:W-:-:S05]  /*2d40*/  PRMT R56, R96, 0x8880, RZ ;  /* 0x0000888060387816 */ /* 0x020fca00000000ff */
[----:B------:R-:W-:-:S07]  /*2d50*/  IMAD R19, R56, R89, RZ ;  /* 0x0000005938137224 */ /* 0x000fce00078e02ff */
.L_x_75:
[----:B------:R-:W-:Y:S05]  /*2d60*/  BSYNC B1 ;  /* 0x0000000000017941 */ /* 0x000fea0003800000 */
.L_x_74:
        /* <DEDUP_REMOVED lines=11> */
.L_x_77:
[----:B------:R-:W-:Y:S05]  /*2e20*/  BSYNC B1 ;  /* 0x0000000000017941 */ /* 0x000fea0003800000 */
.L_x_76:
[----:B------:R-:W-:Y:S01]  /*2e30*/  @!P4 IMAD R79, R79, R88, R19 ;  /* 0x000000584f4fc224 */ /* 0x000fe200078e0213 */
[----:B------:R-:W-:Y:S04]  /*2e40*/  BSSY B1, `(.L_x_78) ;  /* 0x0000006000017945 */ /* 0x000fe80003800000 */
[----:B------:R0:W-:Y:S01]  /*2e50*/  @!P4 STG.E.U8 desc[UR38][R4.64+0x29], R79 ;  /* 0x0000294f0400c986 */ /* 0x0001e2000c101126 */
[----:B------:R-:W-:Y:S05]  /*2e60*/  @P3 BRA `(.L_x_79) ;  /* 0x00000000000c3947 */ /* 0x000fea0003800000 */
[----:B------:R-:W5:Y:S02]  /*2e70*/  LDG.E.U8 R96, desc[UR38][R102.64+0x30] ;  /* 0x0000302666607981 */ /* 0x000f64000c1e1100 */
[----:B-----5:R-:W-:-:S05]  /*2e80*/  PRMT R56, R96, 0x8880, RZ ;  /* 0x0000888060387816 */ /* 0x020fca00000000ff */
[----:B------:R-:W-:-:S07]  /*2e90*/  IMAD R19, R56, R89, RZ ;  /* 0x0000005938137224 */ /* 0x000fce00078e02ff */
.L_x_79:
[----:B------:R-:W-:Y:S05]  /*2ea0*/  BSYNC B1 ;  /* 0x0000000000017941 */ /* 0x000fea0003800000 */
.L_x_78:
[----:B--2---:R-:W-:Y:S01]  /*2eb0*/  @!P3 IMAD R57, R80, R88, R19 ;  /* 0x000000585039b224 */ /* 0x004fe200078e0213 */
[----:B------:R-:W-:Y:S04]  /*2ec0*/  BSSY B1, `(.L_x_80) ;  /* 0x0000006000017945 */ /* 0x000fe80003800000 */
[----:B------:R2:W-:Y:S01]  /*2ed0*/  @!P3 STG.E.U8 desc[UR38][R14.64+0x30], R57 ;  /* 0x000030390e00b986 */ /* 0x0005e2000c101126 */
[----:B------:R-:W-:Y:S05]  /*2ee0*/  @P5 BRA `(.L_x_81) ;  /* 0x00000000000c5947 */ /* 0x000fea0003800000 */
[----:B------:R-:W5:Y:S02]  /*2ef0*/  LDG.E.U8 R96, desc[UR38][R102.64+0x31] ;  /* 0x0000312666607981 */ /* 0x000f64000c1e1100 */
[----:B-----5:R-:W-:-:S05]  /*2f00*/  PRMT R56, R96, 0x8880, RZ ;  /* 0x0000888060387816 */ /* 0x020fca00000000ff */
[----:B------:R-:W-:-:S07]  /*2f10*/  IMAD R19, R56, R89, RZ ;  /* 0x0000005938137224 */ /* 0x000fce00078e02ff */
.L_x_81:
[----:B------:R-:W-:Y:S05]  /*2f20*/  BSYNC B1 ;  /* 0x0000000000017941 */ /* 0x000fea0003800000 */
.L_x_80:
[----:B------:R-:W-:Y:S01]  /*2f30*/  @!P5 IMAD R81, R81, R88, R19 ;  /* 0x000000585151d224 */ /* 0x000fe200078e0213 */
[----:B------:R-:W-:Y:S04]  /*2f40*/  BSSY B1, `(.L_x_82) ;  /* 0x0000006000017945 */ /* 0x000fe80003800000 */
[----:B------:R0:W-:Y:S01]  /*2f50*/  @!P5 STG.E.U8 desc[UR38][R14.64+0x31], R81 ;  /* 0x000031510e00d986 */ /* 0x0001e2000c101126 */
[----:B------:R-:W-:Y:S05]  /*2f60*/  @P2 BRA `(.L_x_83) ;  /* 0x00000000000c2947 */ /* 0x000fea0003800000 */
[----:B------:R-:W5:Y:S02]  /*2f70*/  LDG.E.U8 R96, desc[UR38][R106.64+0x30] ;  /* 0x000030266a607981 */ /* 0x000f64000c1e1100 */
[----:B-----5:R-:W-:-:S05]  /*2f80*/  PRMT R56, R96, 0x8880, RZ ;  /* 0x0000888060387816 */ /* 0x020fca00000000ff */
[----:B------:R-:W-:-:S07]  /*2f90*/  IMAD R19, R56, R89, RZ ;  /* 0x0000005938137224 */ /* 0x000fce00078e02ff */
.L_x_83:
[----:B------:R-:W-:Y:S05]  /*2fa0*/  BSYNC B1 ;  /* 0x0000000000017941 */ /* 0x000fea0003800000 */
.L_x_82:
[C---:B------:R-:W-:Y:S01]  /*2fb0*/  ISETP.LT.OR P4, PT, R3.reuse, 0x32, !P1 ;  /* 0x000000320300780c */ /* 0x040fe20004f81670 */
[----:B--2---:R-:W-:Y:S01]  /*2fc0*/  @!P2 IMAD R57, R82, R88, R19 ;  /* 0x000000585239a224 */ /* 0x004fe200078e0213 */
[----:B------:R-:W-:Y:S01]  /*2fd0*/  BSSY B1, `(.L_x_84) ;  /* 0x000000b000017945 */ /* 0x000fe20003800000 */
[C---:B------:R-:W-:Y:S02]  /*2fe0*/  ISETP.LT.OR P3, PT, R3.reuse, 0x39, !P0 ;  /* 0x000000390300780c */ /* 0x040fe40004761670 */
[----:B---3--:R-:W-:Y:S01]  /*2ff0*/  IADD3 R59, P5, R10, 0x80, RZ ;  /* 0x000000800a3b7810 */ /* 0x008fe20007fbe0ff */
[----:B------:R2:W-:Y:S01]  /*3000*/  @!P2 STG.E.U8 desc[UR38][R4.64+0x30], R57 ;  /* 0x000030390400a986 */ /* 0x0005e2000c101126 */
[C---:B------:R-:W-:Y:S02]  /*3010*/  ISETP.LT.OR P2, PT, R3.reuse, 0x39, !P1 ;  /* 0x000000390300780c */ /* 0x040fe40004f41670 */
[C---:B------:R-:W-:Y:S02]  /*3020*/  ISETP.LT.OR P0, PT, R3.reuse, 0x3a, !P0 ;  /* 0x0000003a0300780c */ /* 0x040fe40004701670 */
[----:B------:R-:W-:-:S02]  /*3030*/  ISETP.LT.OR P1, PT, R3, 0x3a, !P1 ;  /* 0x0000003a0300780c */ /* 0x000fc40004f21670 */
[----:B------:R-:W-:Y:S11]  /*3040*/  @P4 BRA `(.L_x_85) ;  /* 0x00000000000c4947 */ /* 0x000ff60003800000 */
[----:B------:R-:W3:Y:S02]  /*3050*/  LDG.E.U8 R96, desc[UR38][R106.64+0x31] ;  /* 0x000031266a607981 */ /* 0x000ee4000c1e1100 */
[----:B---3--:R-:W-:-:S05]  /*3060*/  PRMT R56, R96, 0x8880, RZ ;  /* 0x0000888060387816 */ /* 0x008fca00000000ff */
[----:B------:R-:W-:-:S07]  /*3070*/  IMAD R19, R56, R89, RZ ;  /* 0x0000005938137224 */ /* 0x000fce00078e02ff */
.L_x_85:
[----:B------:R-:W-:Y:S05]  /*3080*/  BSYNC B1 ;  /* 0x0000000000017941 */ /* 0x000fea0003800000 */
.L_x_84:
[----:B------:R-:W-:Y:S01]  /*3090*/  @!P4 IMAD R83, R83, R88, R19 ;  /* 0x000000585353c224 */ /* 0x000fe200078e0213 */
[----:B------:R-:W-:Y:S04]  /*30a0*/  BSSY B1, `(.L_x_86) ;  /* 0x0000006000017945 */ /* 0x000fe80003800000 */
[----:B------:R3:W-:Y:S01]  /*30b0*/  @!P4 STG.E.U8 desc[UR38][R4.64+0x31], R83 ;  /* 0x000031530400c986 */ /* 0x0007e2000c101126 */
[----:B------:R-:W-:Y:S05]  /*30c0*/  @P3 BRA `(.L_x_87) ;  /* 0x00000000000c3947 */ /* 0x000fea0003800000 */
[----:B------:R-:W5:Y:S02]  /*30d0*/  LDG.E.U8 R96, desc[UR38][R102.64+0x38] ;  /* 0x0000382666607981 */ /* 0x000f64000c1e1100 */
[----:B-----5:R-:W-:-:S05]  /*30e0*/  PRMT R56, R96, 0x8880, RZ ;  /* 0x0000888060387816 */ /* 0x020fca00000000ff */
[----:B------:R-:W-:-:S07]  /*30f0*/  IMAD R19, R56, R89, RZ ;  /* 0x0000005938137224 */ /* 0x000fce00078e02ff */
.L_x_87:
[----:B------:R-:W-:Y:S05]  /*3100*/  BSYNC B1 ;  /* 0x0000000000017941 */ /* 0x000fea0003800000 */
.L_x_86:
[----:B--2---:R-:W-:Y:S01]  /*3110*/  @!P3 IMAD R57, R84, R88, R19 ;  /* 0x000000585439b224 */ /* 0x004fe200078e0213 */
[----:B------:R-:W-:Y:S01]  /*3120*/  BSSY B1, `(.L_x_88) ;  /* 0x0000007000017945 */ /* 0x000fe20003800000 */
[----:B------:R-:W-:-:S03]  /*3130*/  IMAD.X R11, RZ, RZ, R11, P5 ;  /* 0x000000ffff0b7224 */ /* 0x000fc600028e060b */
[----:B------:R2:W-:Y:S01]  /*3140*/  @!P3 STG.E.U8 desc[UR38][R14.64+0x38], R57 ;  /* 0x000038390e00b986 */ /* 0x0005e2000c101126 */
[----:B------:R-:W-:Y:S05]  /*3150*/  @P0 BRA `(.L_x_89) ;  /* 0x00000000000c0947 */ /* 0x000fea0003800000 */
[----:B------:R-:W5:Y:S02]  /*3160*/  LDG.E.U8 R96, desc[UR38][R102.64+0x39] ;  /* 0x0000392666607981 */ /* 0x000f64000c1e1100 */
[----:B-----5:R-:W-:-:S05]  /*3170*/  PRMT R10, R96, 0x8880, RZ ;  /* 0x00008880600a7816 */ /* 0x020fca00000000ff */
[----:B------:R-:W-:-:S07]  /*3180*/  IMAD R19, R10, R89, RZ ;  /* 0x000000590a137224 */ /* 0x000fce00078e02ff */
.L_x_89:
[----:B------:R-:W-:Y:S05]  /*3190*/  BSYNC B1 ;  /* 0x0000000000017941 */ /* 0x000fea0003800000 */
.L_x_88:
[----:B------:R-:W-:Y:S01]  /*31a0*/  @!P0 IMAD R85, R85, R88, R19 ;  /* 0x0000005855558224 */ /* 0x000fe200078e0213 */
[----:B------:R-:W-:Y:S01]  /*31b0*/  BSSY B1, `(.L_x_90) ;  /* 0x0000007000017945 */ /* 0x000fe20003800000 */
[----:B------:R-:W-:-:S03]  /*31c0*/  IMAD R56, R11, R100, RZ ;  /* 0x000000640b387224 */ /* 0x000fc600078e02ff */
[----:B------:R0:W-:Y:S01]  /*31d0*/  @!P0 STG.E.U8 desc[UR38][R14.64+0x39], R85 ;  /* 0x000039550e008986 */ /* 0x0001e2000c101126 */
[----:B------:R-:W-:Y:S05]  /*31e0*/  @P2 BRA `(.L_x_91) ;  /* 0x00000000000c2947 */ /* 0x000fea0003800000 */
[----:B------:R-:W5:Y:S02]  /*31f0*/  LDG.E.U8 R96, desc[UR38][R106.64+0x38] ;  /* 0x000038266a607981 */ /* 0x000f64000c1e1100 */
[----:B-----5:R-:W-:-:S05]  /*3200*/  PRMT R10, R96, 0x8880, RZ ;  /* 0x00008880600a7816 */ /* 0x020fca00000000ff */
[----:B------:R-:W-:-:S07]  /*3210*/  IMAD R19, R10, R89, RZ ;  /* 0x000000590a137224 */ /* 0x000fce00078e02ff */
.L_x_91:
[----:B------:R-:W-:Y:S05]  /*3220*/  BSYNC B1 ;  /* 0x0000000000017941 */ /* 0x000fea0003800000 */
.L_x_90:
[----:B------:R-:W-:Y:S01]  /*3230*/  @!P2 IMAD R11, R86, R88, R19 ;  /* 0x00000058560ba224 */ /* 0x000fe200078e0213 */
[----:B------:R-:W-:Y:S01]  /*3240*/  BSSY B1, `(.L_x_92) ;  /* 0x0000009000017945 */ /* 0x000fe20003800000 */
[C---:B012-4-:R-:W-:Y:S02]  /*3250*/  IMAD R15, R59.reuse, R101, R56 ;  /* 0x000000653b0f7224 */ /* 0x057fe400078e0238 */
[CC--:B------:R-:W-:Y:S01]  /*3260*/  IMAD.WIDE.U32 R104, R59.reuse, R100.reuse, R104 ;  /* 0x000000643b687225 */ /* 0x0c0fe200078e0068 */
[----:B------:R0:W-:Y:S03]  /*3270*/  @!P2 STG.E.U8 desc[UR38][R4.64+0x38], R11 ;  /* 0x0000380b0400a986 */ /* 0x0001e6000c101126 */
[----:B------:R-:W-:Y:S01]  /*3280*/  IMAD.WIDE.U32 R100, R59, R100, R98 ;  /* 0x000000643b647225 */ /* 0x000fe200078e0062 */
[----:B------:R-:W-:Y:S06]  /*3290*/  @P1 BRA `(.L_x_93) ;  /* 0x00000000000c1947 */ /* 0x000fec0003800000 */
[----:B------:R-:W2:Y:S02]  /*32a0*/  LDG.E.U8 R96, desc[UR38][R106.64+0x39] ;  /* 0x000039266a607981 */ /* 0x000ea4000c1e1100 */
[----:B--2---:R-:W-:-:S05]  /*32b0*/  PRMT R10, R96, 0x8880, RZ ;  /* 0x00008880600a7816 */ /* 0x004fca00000000ff */
[----:B------:R-:W-:-:S07]  /*32c0*/  IMAD R19, R10, R89, RZ ;  /* 0x000000590a137224 */ /* 0x000fce00078e02ff */
.L_x_93:
[----:B------:R-:W-:Y:S05]  /*32d0*/  BSYNC B1 ;  /* 0x0000000000017941 */ /* 0x000fea0003800000 */
.L_x_92:
[----:B------:R-:W-:Y:S01]  /*32e0*/  @!P1 IMAD R87, R87, R88, R19 ;  /* 0x0000005857579224 */ /* 0x000fe200078e0213 */
[----:B------:R-:W-:Y:S01]  /*32f0*/  ISETP.GE.AND P2, PT, R97, 0x81, PT ;  /* 0x000000816100780c */ /* 0x000fe20003f46270 */
[----:B------:R-:W-:Y:S01]  /*3300*/  BSSY B1, `(.L_x_94) ;  /* 0x000000c000017945 */ /* 0x000fe20003800000 */
[----:B------:R-:W-:Y:S02]  /*3310*/  IADD3 R10, P5, R100, R12, RZ ;  /* 0x0000000c640a7210 */ /* 0x000fe40007fbe0ff */
[----:B------:R1:W-:Y:S01]  /*3320*/  @!P1 STG.E.U8 desc[UR38][R4.64+0x39], R87 ;  /* 0x0000395704009986 */ /* 0x0003e2000c101126 */
[----:B------:R-:W-:Y:S02]  /*3330*/  ISETP.LT.OR P1, PT, R3, 0x1, !P2 ;  /* 0x000000010300780c */ /* 0x000fe40005721670 */
[----:B0-----:R-:W-:Y:S02]  /*3340*/  IADD3.X R11, R13, R101, R15, P5, !PT ;  /* 0x000000650d0b7210 */ /* 0x001fe40002ffe40f */
[----:B------:R-:W-:-:S02]  /*3350*/  ISETP.GE.AND P0, PT, R97, 0x89, PT ;  /* 0x000000896100780c */ /* 0x000fc40003f06270 */
[----:B------:R-:W-:Y:S02]  /*3360*/  IADD3 R12, P4, P3, R20, R12, R104 ;  /* 0x0000000c140c7210 */ /* 0x000fe40007b9e068 */
[----:B------:R-:W-:-:S05]  /*3370*/  ISETP.LT.OR P5, PT, R3, 0x2, !P2 ;  /* 0x000000020300780c */ /* 0x000fca00057a1670 */
[----:B-1----:R-:W-:Y:S08]  /*3380*/  @P1 BRA `(.L_x_95) ;  /* 0x00000000000c1947 */ /* 0x002ff00003800000 */
[----:B------:R-:W3:Y:S02]  /*3390*/  LDG.E.U8 R96, desc[UR38][R10.64] ;  /* 0x000000260a607981 */ /* 0x000ee4000c1e1100 */
[----:B---3--:R-:W-:-:S05]  /*33a0*/  PRMT R4, R96, 0x8880, RZ ;  /* 0x0000888060047816 */ /* 0x008fca00000000ff */
[----:B------:R-:W-:-:S07]  /*33b0*/  IMAD R19, R4, R89, RZ ;  /* 0x0000005904137224 */ /* 0x000fce00078e02ff */
.L_x_95:
[----:B------:R-:W-:Y:S05]  /*33c0*/  BSYNC B1 ;  /* 0x0000000000017941 */ /* 0x000fea0003800000 */
.L_x_94:
[----:B---3--:R-:W-:Y:S01]  /*33d0*/  @!P1 IMAD R5, R24, R88, R19 ;  /* 0x0000005818059224 */ /* 0x008fe200078e0213 */
[----:B------:R-:W-:Y:S01]  /*33e0*/  BSSY B1, `(.L_x_96) ;  /* 0x0000007000017945 */ /* 0x000fe20003800000 */
[----:B------:R-:W-:-:S03]  /*33f0*/  IMAD.IADD R104, R15, 0x1, R105 ;  /* 0x000000010f687824 */ /* 0x000fc600078e0269 */
[----:B------:R0:W-:Y:S01]  /*3400*/  @!P1 STG.E.U8 desc[UR38][R6.64], R5 ;  /* 0x0000000506009986 */ /* 0x0001e2000c101126 */
[----:B------:R-:W-:Y:S05]  /*3410*/  @P5 BRA `(.L_x_97) ;  /* 0x00000000000c5947 */ /* 0x000fea0003800000 */
[----:B------:R-:W2:Y:S02]  /*3420*/  LDG.E.U8 R96, desc[UR38][R10.64+0x1] ;  /* 0x000001260a607981 */ /* 0x000ea4000c1e1100 */
[----:B--2---:R-:W-:-:S05]  /*3430*/  PRMT R4, R96, 0x8880, RZ ;  /* 0x0000888060047816 */ /* 0x004fca00000000ff */
[----:B------:R-:W-:-:S07]  /*3440*/  IMAD R19, R4, R89, RZ ;  /* 0x0000005904137224 */ /* 0x000fce00078e02ff */
.L_x_97:
[----:B------:R-:W-:Y:S05]  /*3450*/  BSYNC B1 ;  /* 0x0000000000017941 */ /* 0x000fea0003800000 */
.L_x_96:
[----:B------:R-:W-:Y:S01]  /*3460*/  ISETP.LT.OR P1, PT, R3, 0x1, !P0 ;  /* 0x000000010300780c */ /* 0x000fe20004721670 */
[----:B------:R-:W-:Y:S01]  /*3470*/  @!P5 IMAD R25, R25, R88, R19 ;  /* 0x000000581919d224 */ /* 0x000fe200078e0213 */
[----:B------:R-:W-:Y:S01]  /*3480*/  BSSY B1, `(.L_x_98) ;  /* 0x000000a000017945 */ /* 0x000fe20003800000 */
[----:B------:R-:W-:Y:S02]  /*3490*/  IADD3.X R13, R99, R13, R104, P4, P3 ;  /* 0x0000000d630d7210 */ /* 0x000fe400027e6468 */
[C---:B------:R-:W-:Y:S01]  /*34a0*/  ISETP.LT.OR P4, PT, R3.reuse, 0x2, !P0 ;  /* 0x000000020300780c */ /* 0x040fe20004781670 */
[----:B------:R1:W-:Y:S01]  /*34b0*/  @!P5 STG.E.U8 desc[UR38][R6.64+0x1], R25 ;  /* 0x000001190600d986 */ /* 0x0003e2000c101126 */
[C---:B------:R-:W-:Y:S02]  /*34c0*/  ISETP.LT.OR P5, PT, R3.reuse, 0x9, !P2 ;  /* 0x000000090300780c */ /* 0x040fe400057a1670 */
[----:B------:R-:W-:-:S04]  /*34d0*/  ISETP.LT.OR P3, PT, R3, 0xa, !P2 ;  /* 0x0000000a0300780c */ /* 0x000fc80005761670 */
[----:B------:R-:W-:Y:S09]  /*34e0*/  @P1 BRA `(.L_x_99) ;  /* 0x00000000000c1947 */ /* 0x000ff20003800000 */
[----:B------:R-:W2:Y:S02]  /*34f0*/  LDG.E.U8 R96, desc[UR38][R12.64] ;  /* 0x000000260c607981 */ /* 0x000ea4000c1e1100 */
[----:B--2---:R-:W-:-:S05]  /*3500*/  PRMT R4, R96, 0x8880, RZ ;  /* 0x0000888060047816 */ /* 0x004fca00000000ff */
[----:B------:R-:W-:-:S07]  /*3510*/  IMAD R19, R4, R89, RZ ;  /* 0x0000005904137224 */ /* 0x000fce00078e02ff */
.L_x_99:
[----:B------:R-:W-:Y:S05]  /*3520*/  BSYNC B1 ;  /* 0x0000000000017941 */ /* 0x000fea0003800000 */
.L_x_98:
[----:B0-----:R-:W-:Y:S01]  /*3530*/  @!P1 IMAD R5, R26, R88, R19 ;  /* 0x000000581a059224 */ /* 0x001fe200078e0213 */
[----:B------:R-:W-:Y:S04]  /*3540*/  BSSY B1, `(.L_x_100) ;  /* 0x0000006000017945 */ /* 0x000fe80003800000 */
[----:B------:R0:W-:Y:S01]  /*3550*/  @!P1 STG.E.U8 desc[UR38][R8.64], R5 ;  /* 0x0000000508009986 */ /* 0x0001e2000c101126 */
[----:B------:R-:W-:Y:S05]  /*3560*/  @P4 BRA `(.L_x_101) ;  /* 0x00000000000c4947 */ /* 0x000fea0003800000 */
[----:B------:R-:W2:Y:S02]  /*3570*/  LDG.E.U8 R96, desc[UR38][R12.64+0x1] ;  /* 0x000001260c607981 */ /* 0x000ea4000c1e1100 */
[----:B--2---:R-:W-:-:S05]  /*3580*/  PRMT R4, R96, 0x8880, RZ ;  /* 0x0000888060047816 */ /* 0x004fca00000000ff */
[----:B------:R-:W-:-:S07]  /*3590*/  IMAD R19, R4, R89, RZ ;  /* 0x0000005904137224 */ /* 0x000fce00078e02ff */
.L_x_101:
[----:B------:R-:W-:Y:S05]  /*35a0*/  BSYNC B1 ;  /* 0x0000000000017941 */ /* 0x000fea0003800000 */
.L_x_100:
[----:B------:R-:W-:Y:S01]  /*35b0*/  @!P4 IMAD R27, R27, R88, R19 ;  /* 0x000000581b1bc224 */ /* 0x000fe200078e0213 */
[----:B------:R-:W-:Y:S04]  /*35c0*/  BSSY B1, `(.L_x_102) ;  /* 0x0000006000017945 */ /* 0x000fe80003800000 */
[----:B------:R2:W-:Y:S01]  /*35d0*/  @!P4 STG.E.U8 desc[UR38][R8.64+0x1], R27 ;  /* 0x0000011b0800c986 */ /* 0x0005e2000c101126 */
[----:B------:R-:W-:Y:S05]  /*35e0*/  @P5 BRA `(.L_x_103) ;  /* 0x00000000000c5947 */ /* 0x000fea0003800000 */
[----:B------:R-:W3:Y:S02]  /*35f0*/  LDG.E.U8 R96, desc[UR38][R10.64+0x8] ;  /* 0x000008260a607981 */ /* 0x000ee4000c1e1100 */
[----:B---3--:R-:W-:-:S05]  /*3600*/  PRMT R4, R96, 0x8880, RZ ;  /* 0x0000888060047816 */ /* 0x008fca00000000ff */
[----:B------:R-:W-:-:S07]  /*3610*/  IMAD R19, R4, R89, RZ ;  /* 0x0000005904137224 */ /* 0x000fce00078e02ff */
.L_x_103:
[----:B------:R-:W-:Y:S05]  /*3620*/  BSYNC B1 ;  /* 0x0000000000017941 */ /* 0x000fea0003800000 */
.L_x_102:
[----:B0-----:R-:W-:Y:S01]  /*3630*/  @!P5 IMAD R5, R28, R88, R19 ;  /* 0x000000581c05d224 */ /* 0x001fe200078e0213 */
[----:B------:R-:W-:Y:S04]  /*3640*/  BSSY B1, `(.L_x_104) ;  /* 0x0000006000017945 */ /* 0x000fe80003800000 */
[----:B------:R0:W-:Y:S01]  /*3650*/  @!P5 STG.E.U8 desc[UR38][R6.64+0x8], R5 ;  /* 0x000008050600d986 */ /* 0x0001e2000c101126 */
[----:B------:R-:W-:Y:S05]  /*3660*/  @P3 BRA `(.L_x_105) ;  /* 0x00000000000c3947 */ /* 0x000fea0003800000 */
[----:B------:R-:W3:Y:S02]  /*3670*/  LDG.E.U8 R96, desc[UR38][R10.64+0x9] ;  /* 0x000009260a607981 */ /* 0x000ee4000c1e1100 */
[----:B---3--:R-:W-:-:S05]  /*3680*/  PRMT R4, R96, 0x8880, RZ ;  /* 0x0000888060047816 */ /* 0x008fca00000000ff */
[----:B------:R-:W-:-:S07]  /*3690*/  IMAD R19, R4, R89, RZ ;  /* 0x0000005904137224 */ /* 0x000fce00078e02ff */
.L_x_105:
[----:B------:R-:W-:Y:S05]  /*36a0*/  BSYNC B1 ;  /* 0x0000000000017941 */ /* 0x000fea0003800000 */
.L_x_104:
[----:B------:R-:W-:Y:S01]  /*36b0*/  ISETP.LT.OR P5, PT, R3, 0x9, !P0 ;  /* 0x000000090300780c */ /* 0x000fe200047a1670 */
[----:B------:R-:W-:Y:S01]  /*36c0*/  @!P3 IMAD R29, R29, R88, R19 ;  /* 0x000000581d1db224 */ /* 0x000fe200078e0213 */
[----:B------:R-:W-:Y:S01]  /*36d0*/  BSSY B1, `(.L_x_106) ;  /* 0x0000009000017945 */ /* 0x000fe20003800000 */
[C---:B------:R-:W-:Y:S02]  /*36e0*/  ISETP.LT.OR P4, PT, R3.reuse, 0xa, !P0 ;  /* 0x0000000a0300780c */ /* 0x040fe40004781670 */
[C---:B------:R-:W-:Y:S01]  /*36f0*/  ISETP.LT.OR P1, PT, R3.reuse, 0x12, !P2 ;  /* 0x000000120300780c */ /* 0x040fe20005721670 */
[----:B------:R3:W-:Y:S01]  /*3700*/  @!P3 STG.E.U8 desc[UR38][R6.64+0x9], R29 ;  /* 0x0000091d0600b986 */ /* 0x0007e2000c101126 */
[----:B------:R-:W-:-:S06]  /*3710*/  ISETP.LT.OR P3, PT, R3, 0x11, !P2 ;  /* 0x000000110300780c */ /* 0x000fcc0005761670 */
[----:B------:R-:W-:Y:S07]  /*3720*/  @P5 BRA `(.L_x_107) ;  /* 0x00000000000c5947 */ /* 0x000fee0003800000 */
[----:B------:R-:W4:Y:S02]  /*3730*/  LDG.E.U8 R96, desc[UR38][R12.64+0x8] ;  /* 0x000008260c607981 */ /* 0x000f24000c1e1100 */
[----:B----4-:R-:W-:-:S05]  /*3740*/  PRMT R4, R96, 0x8880, RZ ;  /* 0x0000888060047816 */ /* 0x010fca00000000ff */
[----:B------:R-:W-:-:S07]  /*3750*/  IMAD R19, R4, R89, RZ ;  /* 0x0000005904137224 */ /* 0x000fce00078e02ff */
.L_x_107:
[----:B------:R-:W-:Y:S05]  /*3760*/  BSYNC B1 ;  /* 0x0000000000017941 */ /* 0x000fea0003800000 */
.L_x_106:
[----:B0-----:R-:W-:Y:S01]  /*3770*/  @!P5 IMAD R5, R30, R88, R19 ;  /* 0x000000581e05d224 */ /* 0x001fe200078e0213 */
[----:B------:R-:W-:Y:S04]  /*3780*/  BSSY B1, `(.L_x_108) ;  /* 0x0000006000017945 */ /* 0x000fe80003800000 */
[----:B------:R0:W-:Y:S01]  /*3790*/  @!P5 STG.E.U8 desc[UR38][R8.64+0x8], R5 ;  /* 0x000008050800d986 */ /* 0x0001e2000c101126 */
[----:B------:R-:W-:Y:S05]  /*37a0*/  @P4 BRA `(.L_x_109) ;  /* 0x00000000000c4947 */ /* 0x000fea0003800000 */
[----:B------:R-:W4:Y:S02]  /*37b0*/  LDG.E.U8 R96, desc[UR38][R12.64+0x9] ;  /* 0x000009260c607981 */ /* 0x000f24000c1e1100 */
[----:B----4-:R-:W-:-:S05]  /*37c0*/  PRMT R4, R96, 0x8880, RZ ;  /* 0x0000888060047816 */ /* 0x010fca00000000ff */
[----:B------:R-:W-:-:S07]  /*37d0*/  IMAD R19, R4, R89, RZ ;  /* 0x0000005904137224 */ /* 0x000fce00078e02ff */
.L_x_109:
[----:B------:R-:W-:Y:S05]  /*37e0*/  BSYNC B1 ;  /* 0x0000000000017941 */ /* 0x000fea0003800000 */
.L_x_108:
[----:B------:R-:W-:Y:S01]  /*37f0*/  @!P4 IMAD R31, R31, R88, R19 ;  /* 0x000000581f1fc224 */ /* 0x000fe200078e0213 */
[----:B------:R-:W-:Y:S04]  /*3800*/  BSSY B1, `(.L_x_110) ;  /* 0x0000006000017945 */ /* 0x000fe80003800000 */
[----:B------:R4:W-:Y:S01]  /*3810*/  @!P4 STG.E.U8 desc[UR38][R8.64+0x9], R31 ;  /* 0x0000091f0800c986 */ /* 0x0009e2000c101126 */
[----:B------:R-:W-:Y:S05]  /*3820*/  @P3 BRA `(.L_x_111) ;  /* 0x00000000000c3947 */ /* 0x000fea0003800000 */
[----:B------:R-:W5:Y:S02]  /*3830*/  LDG.E.U8 R96, desc[UR38][R10.64+0x10] ;  /* 0x000010260a607981 */ /* 0x000f64000c1e1100 */
[----:B-----5:R-:W-:-:S05]  /*3840*/  PRMT R4, R96, 0x8880, RZ ;  /* 0x0000888060047816 */ /* 0x020fca00000000ff */
[----:B------:R-:W-:-:S07]  /*3850*/  IMAD R19, R4, R89, RZ ;  /* 0x0000005904137224 */ /* 0x000fce00078e02ff */
.L_x_111:
[----:B------:R-:W-:Y:S05]  /*3860*/  BSYNC B1 ;  /* 0x0000000000017941 */ /* 0x000fea0003800000 */
.L_x_110:
[----:B0-----:R-:W-:Y:S01]  /*3870*/  @!P3 IMAD R5, R32, R88, R19 ;  /* 0x000000582005b224 */ /* 0x001fe200078e0213 */
[----:B------:R-:W-:Y:S04]  /*3880*/  BSSY B1, `(.L_x_112) ;  /* 0x0000006000017945 */ /* 0x000fe80003800000 */
[----:B------:R0:W-:Y:S01]  /*3890*/  @!P3 STG.E.U8 desc[UR38][R6.64+0x10], R5 ;  /* 0x000010050600b986 */ /* 0x0001e2000c101126 */
[----:B------:R-:W-:Y:S05]  /*38a0*/  @P1 BRA `(.L_x_113) ;  /* 0x00000000000c1947 */ /* 0x000fea0003800000 */
[----:B------:R-:W5:Y:S02]  /*38b0*/  LDG.E.U8 R96, desc[UR38][R10.64+0x11] ;  /* 0x000011260a607981 */ /* 0x000f64000c1e1100 */
[----:B-----5:R-:W-:-:S05]  /*38c0*/  PRMT R4, R96, 0x8880, RZ ;  /* 0x0000888060047816 */ /* 0x020fca00000000ff */
[----:B------:R-:W-:-:S07]  /*38d0*/  IMAD R19, R4, R89, RZ ;  /* 0x0000005904137224 */ /* 0x000fce00078e02ff */
.L_x_113:
[----:B------:R-:W-:Y:S05]  /*38e0*/  BSYNC B1 ;  /* 0x0000000000017941 */ /* 0x000fea0003800000 */
.L_x_112:
        /* <DEDUP_REMOVED lines=11> */
.L_x_115:
[----:B------:R-:W-:Y:S05]  /*39a0*/  BSYNC B1 ;  /* 0x0000000000017941 */ /* 0x000fea0003800000 */
.L_x_114:
[----:B0-----:R-:W-:Y:S01]  /*39b0*/  @!P4 IMAD R5, R34, R88, R19 ;  /* 0x000000582205c224 */ /* 0x001fe200078e0213 */
[----:B------:R-:W-:Y:S04]  /*39c0*/  BSSY B1, `(.L_x_116) ;  /* 0x0000006000017945 */ /* 0x000fe80003800000 */
[----:B------:R0:W-:Y:S01]  /*39d0*/  @!P4 STG.E.U8 desc[UR38][R8.64+0x10], R5 ;  /* 0x000010050800c986 */ /* 0x0001e2000c101126 */
[----:B------:R-:W-:Y:S05]  /*39e0*/  @P3 BRA `(.L_x_117) ;  /* 0x00000000000c3947 */ /* 0x000fea0003800000 */
[----:B------:R-:W5:Y:S02]  /*39f0*/  LDG.E.U8 R96, desc[UR38][R12.64+0x11] ;  /* 0x000011260c607981 */ /* 0x000f64000c1e1100 */
[----:B-----5:R-:W-:-:S05]  /*3a00*/  PRMT R4, R96, 0x8880, RZ ;  /* 0x0000888060047816 */ /* 0x020fca00000000ff */
[----:B------:R-:W-:-:S07]  /*3a10*/  IMAD R19, R4, R89, RZ ;  /* 0x0000005904137224 */ /* 0x000fce00078e02ff */
.L_x_117:
[----:B------:R-:W-:Y:S05]  /*3a20*/  BSYNC B1 ;  /* 0x0000000000017941 */ /* 0x000fea0003800000 */
.L_x_116:
[----:B------:R-:W-:Y:S01]  /*3a30*/  @!P3 IMAD R35, R35, R88, R19 ;  /* 0x000000582323b224 */ /* 0x000fe200078e0213 */
[----:B------:R-:W-:Y:S04]  /*3a40*/  BSSY B1, `(.L_x_118) ;  /* 0x0000006000017945 */ /* 0x000fe80003800000 */
[----:B------:R0:W-:Y:S01]  /*3a50*/  @!P3 STG.E.U8 desc[UR38][R8.64+0x11], R35 ;  /* 0x000011230800b986 */ /* 0x0001e2000c101126 */
[----:B------:R-:W-:Y:S05]  /*3a60*/  @P5 BRA `(.L_x_119) ;  /* 0x00000000000c5947 */ /* 0x000fea0003800000 */
[----:B------:R-:W5:Y:S02]  /*3a70*/  LDG.E.U8 R96, desc[UR38][R10.64+0x18] ;  /* 0x000018260a607981 */ /* 0x000f64000c1e1100 */
[----:B-----5:R-:W-:-:S05]  /*3a80*/  PRMT R4, R96, 0x8880, RZ ;  /* 0x0000888060047816 */ /* 0x020fca00000000ff */
[----:B------:R-:W-:-:S07]  /*3a90*/  IMAD R19, R4, R89, RZ ;  /* 0x0000005904137224 */ /* 0x000fce00078e02ff */
.L_x_119:
[----:B------:R-:W-:Y:S05]  /*3aa0*/  BSYNC B1 ;  /* 0x0000000000017941 */ /* 0x000fea0003800000 */
.L_x_118:
[----:B0-----:R-:W-:Y:S01]  /*3ab0*/  @!P5 IMAD R5, R36, R88, R19 ;  /* 0x000000582405d224 */ /* 0x001fe200078e0213 */
[----:B------:R-:W-:Y:S04]  /*3ac0*/  BSSY B1, `(.L_x_120) ;  /* 0x0000006000017945 */ /* 0x000fe80003800000 */
[----:B------:R0:W-:Y:S01]  /*3ad0*/  @!P5 STG.E.U8 desc[UR38][R6.64+0x18], R5 ;  /* 0x000018050600d986 */ /* 0x0001e2000c101126 */
[----:B------:R-:W-:Y:S05]  /*3ae0*/  @P1 BRA `(.L_x_121) ;  /* 0x00000000000c1947 */ /* 0x000fea0003800000 */
[----:B------:R-:W5:Y:S02]  /*3af0*/  LDG.E.U8 R96, desc[UR38][R10.64+0x19] ;  /* 0x000019260a607981 */ /* 0x000f64000c1e1100 */
[----:B-----5:R-:W-:-:S05]  /*3b00*/  PRMT R4, R96, 0x8880, RZ ;  /* 0x0000888060047816 */ /* 0x020fca00000000ff */
[----:B------:R-:W-:-:S07]  /*3b10*/  IMAD R19, R4, R89, RZ ;  /* 0x0000005904137224 */ /* 0x000fce00078e02ff */
.L_x_121:
[----:B------:R-:W-:Y:S05]  /*3b20*/  BSYNC B1 ;  /* 0x0000000000017941 */ /* 0x000fea0003800000 */
.L_x_120:
        /* <DEDUP_REMOVED lines=11> */
.L_x_123:
[----:B------:R-:W-:Y:S05]  /*3be0*/  BSYNC B1 ;  /* 0x0000000000017941 */ /* 0x000fea0003800000 */
.L_x_122:
[----:B0-----:R-:W-:Y:S01]  /*3bf0*/  @!P4 IMAD R5, R38, R88, R19 ;  /* 0x000000582605c224 */ /* 0x001fe200078e0213 */
[----:B------:R-:W-:Y:S04]  /*3c00*/  BSSY B1, `(.L_x_124) ;  /* 0x0000006000017945 */ /* 0x000fe80003800000 */
[----:B------:R0:W-:Y:S01]  /*3c10*/  @!P4 STG.E.U8 desc[UR38][R8.64+0x18], R5 ;  /* 0x000018050800c986 */ /* 0x0001e2000c101126 */
[----:B------:R-:W-:Y:S05]  /*3c20*/  @P3 BRA `(.L_x_125) ;  /* 0x00000000000c3947 */ /* 0x000fea0003800000 */
[----:B------:R-:W5:Y:S02]  /*3c30*/  LDG.E.U8 R96, desc[UR38][R12.64+0x19] ;  /* 0x000019260c607981 */ /* 0x000f64000c1e1100 */
[----:B-----5:R-:W-:-:S05]  /*3c40*/  PRMT R4, R96, 0x8880, RZ ;  /* 0x0000888060047816 */ /* 0x020fca00000000ff */
[----:B------:R-:W-:-:S07]  /*3c50*/  IMAD R19, R4, R89, RZ ;  /* 0x0000005904137224 */ /* 0x000fce00078e02ff */
.L_x_125:
[----:B------:R-:W-:Y:S05]  /*3c60*/  BSYNC B1 ;  /* 0x0000000000017941 */ /* 0x000fea0003800000 */
.L_x_124:
[----:B------:R-:W-:Y:S01]  /*3c70*/  @!P3 IMAD R39, R39, R88, R19 ;  /* 0x000000582727b224 */ /* 0x000fe200078e0213 */
[----:B------:R-:W-:Y:S04]  /*3c80*/  BSSY B1, `(.L_x_126) ;  /* 0x0000006000017945 */ /* 0x000fe80003800000 */
[----:B------:R0:W-:Y:S01]  /*3c90*/  @!P3 STG.E.U8 desc[UR38][R8.64+0x19], R39 ;  /* 0x000019270800b986 */ /* 0x0001e2000c101126 */
[----:B------:R-:W-:Y:S05]  /*3ca0*/  @P5 BRA `(.L_x_127) ;  /* 0x00000000000c5947 */ /* 0x000fea0003800000 */
[----:B------:R-:W5:Y:S02]  /*3cb0*/  LDG.E.U8 R96, desc[UR38][R10.64+0x20] ;  /* 0x000020260a607981 */ /* 0x000f64000c1e1100 */
[----:B-----5:R-:W-:-:S05]  /*3cc0*/  PRMT R4, R96, 0x8880, RZ ;  /* 0x0000888060047816 */ /* 0x020fca00000000ff */
[----:B------:R-:W-:-:S07]  /*3cd0*/  IMAD R19, R4, R89, RZ ;  /* 0x0000005904137224 */ /* 0x000fce00078e02ff */
.L_x_127:
[----:B------:R-:W-:Y:S05]  /*3ce0*/  BSYNC B1 ;  /* 0x0000000000017941 */ /* 0x000fea0003800000 */
.L_x_126:
[----:B0-----:R-:W-:Y:S01]  /*3cf0*/  @!P5 IMAD R5, R40, R88, R19 ;  /* 0x000000582805d224 */ /* 0x001fe200078e0213 */
[----:B------:R-:W-:Y:S04]  /*3d00*/  BSSY B1, `(.L_x_128) ;  /* 0x0000006000017945 */ /* 0x000fe80003800000 */
[----:B------:R0:W-:Y:S01]  /*3d10*/  @!P5 STG.E.U8 desc[UR38][R6.64+0x20], R5 ;  /* 0x000020050600d986 */ /* 0x0001e2000c101126 */
[----:B------:R-:W-:Y:S05]  /*3d20*/  @P1 BRA `(.L_x_129) ;  /* 0x00000000000c1947 */ /* 0x000fea0003800000 */
[----:B------:R-:W5:Y:S02]  /*3d30*/  LDG.E.U8 R96, desc[UR38][R10.64+0x21] ;  /* 0x000021260a607981 */ /* 0x000f64000c1e1100 */
[----:B-----5:R-:W-:-:S05]  /*3d40*/  PRMT R4, R96, 0x8880, RZ ;  /* 0x0000888060047816 */ /* 0x020fca00000000ff */
[----:B------:R-:W-:-:S07]  /*3d50*/  IMAD R19, R4, R89, RZ ;  /* 0x0000005904137224 */ /* 0x000fce00078e02ff */
.L_x_129:
[----:B------:R-:W-:Y:S05]  /*3d60*/  BSYNC B1 ;  /* 0x0000000000017941 */ /* 0x000fea0003800000 */
.L_x_128:
        /* <DEDUP_REMOVED lines=11> */
.L_x_131:
[----:B------:R-:W-:Y:S05]  /*3e20*/  BSYNC B1 ;  /* 0x0000000000017941 */ /* 0x000fea0003800000 */
.L_x_130:
[----:B0-----:R-:W-:Y:S01]  /*3e30*/  @!P4 IMAD R5, R42, R88, R19 ;  /* 0x000000582a05c224 */ /* 0x001fe200078e0213 */
[----:B------:R-:W-:Y:S04]  /*3e40*/  BSSY B1, `(.L_x_132) ;  /* 0x0000006000017945 */ /* 0x000fe80003800000 */
[----:B------:R0:W-:Y:S01]  /*3e50*/  @!P4 STG.E.U8 desc[UR38][R8.64+0x20], R5 ;  /* 0x000020050800c986 */ /* 0x0001e2000c101126 */
[----:B------:R-:W-:Y:S05]  /*3e60*/  @P3 BRA `(.L_x_133) ;  /* 0x00000000000c3947 */ /* 0x000fea0003800000 */
[----:B------:R-:W5:Y:S02]  /*3e70*/  LDG.E.U8 R96, desc[UR38][R12.64+0x21] ;  /* 0x000021260c607981 */ /* 0x000f64000c1e1100 */
[----:B-----5:R-:W-:-:S05]  /*3e80*/  PRMT R4, R96, 0x8880, RZ ;  /* 0x0000888060047816 */ /* 0x020fca00000000ff */
[----:B------:R-:W-:-:S07]  /*3e90*/  IMAD R19, R4, R89, RZ ;  /* 0x0000005904137224 */ /* 0x000fce00078e02ff */
.L_x_133:
[----:B------:R-:W-:Y:S05]  /*3ea0*/  BSYNC B1 ;  /* 0x0000000000017941 */ /* 0x000fea0003800000 */
.L_x_132:
[----:B------:R-:W-:Y:S01]  /*3eb0*/  @!P3 IMAD R43, R43, R88, R19 ;  /* 0x000000582b2bb224 */ /* 0x000fe200078e0213 */
[----:B------:R-:W-:Y:S04]  /*3ec0*/  BSSY B1, `(.L_x_134) ;  /* 0x0000006000017945 */ /* 0x000fe80003800000 */
[----:B------:R0:W-:Y:S01]  /*3ed0*/  @!P3 STG.E.U8 desc[UR38][R8.64+0x21], R43 ;  /* 0x0000212b0800b986 */ /* 0x0001e2000c101126 */
[----:B------:R-:W-:Y:S05]  /*3ee0*/  @P5 BRA `(.L_x_135) ;  /* 0x00000000000c5947 */ /* 0x000fea0003800000 */
[----:B------:R-:W5:Y:S02]  /*3ef0*/  LDG.E.U8 R96, desc[UR38][R10.64+0x28] ;  /* 0x000028260a607981 */ /* 0x000f64000c1e1100 */
[----:B-----5:R-:W-:-:S05]  /*3f00*/  PRMT R4, R96, 0x8880, RZ ;  /* 0x0000888060047816 */ /* 0x020fca00000000ff */
[----:B------:R-:W-:-:S07]  /*3f10*/  IMAD R19, R4, R89, RZ ;  /* 0x0000005904137224 */ /* 0x000fce00078e02ff */
.L_x_135:
[----:B------:R-:W-:Y:S05]  /*3f20*/  BSYNC B1 ;  /* 0x0000000000017941 */ /* 0x000fea0003800000 */
.L_x_134:
[----:B0-----:R-:W-:Y:S01]  /*3f30*/  @!P5 IMAD R5, R44, R88, R19 ;  /* 0x000000582c05d224 */ /* 0x001fe200078e0213 */
[----:B------:R-:W-:Y:S04]  /*3f40*/  BSSY B1, `(.L_x_136) ;  /* 0x0000006000017945 */ /* 0x000fe80003800000 */
[----:B------:R0:W-:Y:S01]  /*3f50*/  @!P5 STG.E.U8 desc[UR38][R6.64+0x28], R5 ;  /* 0x000028050600d986 */ /* 0x0001e2000c101126 */
[----:B------:R-:W-:Y:S05]  /*3f60*/  @P1 BRA `(.L_x_137) ;  /* 0x00000000000c1947 */ /* 0x000fea0003800000 */
[----:B------:R-:W5:Y:S02]  /*3f70*/  LDG.E.U8 R96, desc[UR38][R10.64+0x29] ;  /* 0x000029260a607981 */ /* 0x000f64000c1e1100 */
[----:B-----5:R-:W-:-:S05]  /*3f80*/  PRMT R4, R96, 0x8880, RZ ;  /* 0x0000888060047816 */ /* 0x020fca00000000ff */
[----:B------:R-:W-:-:S07]  /*3f90*/  IMAD R19, R4, R89, RZ ;  /* 0x0000005904137224 */ /* 0x000fce00078e02ff */
.L_x_137:
[----:B------:R-:W-:Y:S05]  /*3fa0*/  BSYNC B1 ;  /* 0x0000000000017941 */ /* 0x000fea0003800000 */
.L_x_136:
        /* <DEDUP_REMOVED lines=11> */
.L_x_139:
[----:B------:R-:W-:Y:S05]  /*4060*/  BSYNC B1 ;  /* 0x0000000000017941 */ /* 0x000fea0003800000 */
.L_x_138:
[----:B0-----:R-:W-:Y:S01]  /*4070*/  @!P4 IMAD R5, R46, R88, R19 ;  /* 0x000000582e05c224 */ /* 0x001fe200078e0213 */
[----:B------:R-:W-:Y:S04]  /*4080*/  BSSY B1, `(.L_x_140) ;  /* 0x0000006000017945 */ /* 0x000fe80003800000 */
[----:B------:R0:W-:Y:S01]  /*4090*/  @!P4 STG.E.U8 desc[UR38][R8.64+0x28], R5 ;  /* 0x000028050800c986 */ /* 0x0001e2000c101126 */
[----:B------:R-:W-:Y:S05]  /*40a0*/  @P3 BRA `(.L_x_141) ;  /* 0x00000000000c3947 */ /* 0x000fea0003800000 */
[----:B------:R-:W5:Y:S02]  /*40b0*/  LDG.E.U8 R96, desc[UR38][R12.64+0x29] ;  /* 0x000029260c607981 */ /* 0x000f64000c1e1100 */
[----:B-----5:R-:W-:-:S05]  /*40c0*/  PRMT R4, R96, 0x8880, RZ ;  /* 0x0000888060047816 */ /* 0x020fca00000000ff */
[----:B------:R-:W-:-:S07]  /*40d0*/  IMAD R19, R4, R89, RZ ;  /* 0x0000005904137224 */ /* 0x000fce00078e02ff */
.L_x_141:
[----:B------:R-:W-:Y:S05]  /*40e0*/  BSYNC B1 ;  /* 0x0000000000017941 */ /* 0x000fea0003800000 */
.L_x_140:
[----:B------:R-:W-:Y:S01]  /*40f0*/  @!P3 IMAD R47, R47, R88, R19 ;  /* 0x000000582f2fb224 */ /* 0x000fe200078e0213 */
[----:B------:R-:W-:Y:S04]  /*4100*/  BSSY B1, `(.L_x_142) ;  /* 0x0000006000017945 */ /* 0x000fe80003800000 */
[----:B------:R0:W-:Y:S01]  /*4110*/  @!P3 STG.E.U8 desc[UR38][R8.64+0x29], R47 ;  /* 0x0000292f0800b986 */ /* 0x0001e2000c101126 */
[----:B------:R-:W-:Y:S05]  /*4120*/  @P5 BRA `(.L_x_143) ;  /* 0x00000000000c5947 */ /* 0x000fea0003800000 */
[----:B------:R-:W5:Y:S02]  /*4130*/  LDG.E.U8 R96, desc[UR38][R10.64+0x30] ;  /* 0x000030260a607981 */ /* 0x000f64000c1e1100 */
[----:B-----5:R-:W-:-:S05]  /*4140*/  PRMT R4, R96, 0x8880, RZ ;  /* 0x0000888060047816 */ /* 0x020fca00000000ff */
[----:B------:R-:W-:-:S07]  /*4150*/  IMAD R19, R4, R89, RZ ;  /* 0x0000005904137224 */ /* 0x000fce00078e02ff */
.L_x_143:
[----:B------:R-:W-:Y:S05]  /*4160*/  BSYNC B1 ;  /* 0x0000000000017941 */ /* 0x000fea0003800000 */
.L_x_142:
[----:B0-----:R-:W-:Y:S01]  /*4170*/  @!P5 IMAD R5, R48, R88, R19 ;  /* 0x000000583005d224 */ /* 0x001fe200078e0213 */
[----:B------:R-:W-:Y:S04]  /*4180*/  BSSY B1, `(.L_x_144) ;  /* 0x0000006000017945 */ /* 0x000fe80003800000 */
[----:B------:R0:W-:Y:S01]  /*4190*/  @!P5 STG.E.U8 desc[UR38][R6.64+0x30], R5 ;  /* 0x000030050600d986 */ /* 0x0001e2000c101126 */
[----:B------:R-:W-:Y:S05]  /*41a0*/  @P1 BRA `(.L_x_145) ;  /* 0x00000000000c1947 */ /* 0x000fea0003800000 */
[----:B------:R-:W5:Y:S02]  /*41b0*/  LDG.E.U8 R96, desc[UR38][R10.64+0x31] ;  /* 0x000031260a607981 */ /* 0x000f64000c1e1100 */
[----:B-----5:R-:W-:-:S05]  /*41c0*/  PRMT R4, R96, 0x8880, RZ ;  /* 0x0000888060047816 */ /* 0x020fca00000000ff */
[----:B------:R-:W-:-:S07]  /*41d0*/  IMAD R19, R4, R89, RZ ;  /* 0x0000005904137224 */ /* 0x000fce00078e02ff */
.L_x_145:
[----:B------:R-:W-:Y:S05]  /*41e0*/  BSYNC B1 ;  /* 0x0000000000017941 */ /* 0x000fea0003800000 */
.L_x_144:
[----:B------:R-:W-:Y:S01]  /*41f0*/  ISETP.LT.OR P4, PT, R3, 0x31, !P0 ;  /* 0x000000310300780c */ /* 0x000fe20004781670 */
[----:B------:R-:W-:Y:S01]  /*4200*/  @!P1 IMAD R49, R49, R88, R19 ;  /* 0x0000005831319224 */ /* 0x000fe200078e0213 */
[----:B------:R-:W-:Y:S01]  /*4210*/  BSSY B1, `(.L_x_146) ;  /* 0x000000a000017945 */ /* 0x000fe20003800000 */
[C---:B------:R-:W-:Y:S02]  /*4220*/  ISETP.LT.OR P3, PT, R3.reuse, 0x32, !P0 ;  /* 0x000000320300780c */ /* 0x040fe40004761670 */
[C---:B------:R-:W-:Y:S01]  /*4230*/  ISETP.LT.OR P5, PT, R3.reuse, 0x39, !P0 ;  /* 0x000000390300780c */ /* 0x040fe200047a1670 */
[----:B------:R0:W-:Y:S01]  /*4240*/  @!P1 STG.E.U8 desc[UR38][R6.64+0x31], R49 ;  /* 0x0000313106009986 */ /* 0x0001e2000c101126 */
[C---:B------:R-:W-:Y:S02]  /*4250*/  ISETP.LT.OR P1, PT, R3.reuse, 0x39, !P2 ;  /* 0x000000390300780c */ /* 0x040fe40005721670 */
[----:B------:R-:W-:-:S04]  /*4260*/  ISETP.LT.OR P2, PT, R3, 0x3a, !P2 ;  /* 0x0000003a0300780c */ /* 0x000fc80005741670 */
[----:B------:R-:W-:Y:S09]  /*4270*/  @P4 BRA `(.L_x_147) ;  /* 0x00000000000c4947 */ /* 0x000ff20003800000 */
[----:B------:R-:W5:Y:S02]  /*4280*/  LDG.E.U8 R96, desc[UR38][R12.64+0x30] ;  /* 0x000030260c607981 */ /* 0x000f64000c1e1100 */
[----:B-----5:R-:W-:-:S05]  /*4290*/  PRMT R4, R96, 0x8880, RZ ;  /* 0x0000888060047816 */ /* 0x020fca00000000ff */
[----:B------:R-:W-:-:S07]  /*42a0*/  IMAD R19, R4, R89, RZ ;  /* 0x0000005904137224 */ /* 0x000fce00078e02ff */
.L_x_147:
[----:B------:R-:W-:Y:S05]  /*42b0*/  BSYNC B1 ;  /* 0x0000000000017941 */ /* 0x000fea0003800000 */
.L_x_146:
[----:B0-----:R-:W-:Y:S01]  /*42c0*/  @!P4 IMAD R5, R50, R88, R19 ;  /* 0x000000583205c224 */ /* 0x001fe200078e0213 */
[----:B------:R-:W-:Y:S04]  /*42d0*/  BSSY B1, `(.L_x_148) ;  /* 0x0000006000017945 */ /* 0x000fe80003800000 */
[----:B------:R0:W-:Y:S01]  /*42e0*/  @!P4 STG.E.U8 desc[UR38][R8.64+0x30], R5 ;  /* 0x000030050800c986 */ /* 0x0001e2000c101126 */
[----:B------:R-:W-:Y:S05]  /*42f0*/  @P3 BRA `(.L_x_149) ;  /* 0x00000000000c3947 */ /* 0x000fea0003800000 */
[----:B------:R-:W5:Y:S02]  /*4300*/  LDG.E.U8 R96, desc[UR38][R12.64+0x31] ;  /* 0x000031260c607981 */ /* 0x000f64000c1e1100 */
[----:B-----5:R-:W-:-:S05]  /*4310*/  PRMT R4, R96, 0x8880, RZ ;  /* 0x0000888060047816 */ /* 0x020fca00000000ff */
[----:B------:R-:W-:-:S07]  /*4320*/  IMAD R19, R4, R89, RZ ;  /* 0x0000005904137224 */ /* 0x000fce00078e02ff */
.L_x_149:
[----:B------:R-:W-:Y:S05]  /*4330*/  BSYNC B1 ;  /* 0x0000000000017941 */ /* 0x000fea0003800000 */
.L_x_148:
[----:B------:R-:W-:Y:S01]  /*4340*/  @!P3 IMAD R51, R51, R88, R19 ;  /* 0x000000583333b224 */ /* 0x000fe200078e0213 */
[----:B------:R-:W-:Y:S04]  /*4350*/  BSSY B1, `(.L_x_150) ;  /* 0x0000006000017945 */ /* 0x000fe80003800000 */
[----:B------:R0:W-:Y:S01]  /*4360*/  @!P3 STG.E.U8 desc[UR38][R8.64+0x31], R51 ;  /* 0x000031330800b986 */ /* 0x0001e2000c101126 */
[----:B------:R-:W-:Y:S05]  /*4370*/  @P1 BRA `(.L_x_151) ;  /* 0x00000000000c1947 */ /* 0x000fea0003800000 */
[----:B------:R-:W5:Y:S02]  /*4380*/  LDG.E.U8 R96, desc[UR38][R10.64+0x38] ;  /* 0x000038260a607981 */ /* 0x000f64000c1e1100 */
[----:B-----5:R-:W-:-:S05]  /*4390*/  PRMT R4, R96, 0x8880, RZ ;  /* 0x0000888060047816 */ /* 0x020fca00000000ff */
[----:B------:R-:W-:-:S07]  /*43a0*/  IMAD R19, R4, R89, RZ ;  /* 0x0000005904137224 */ /* 0x000fce00078e02ff */
.L_x_151:
[----:B------:R-:W-:Y:S05]  /*43b0*/  BSYNC B1 ;  /* 0x0000000000017941 */ /* 0x000fea0003800000 */
.L_x_150:
[----:B0-----:R-:W-:Y:S01]  /*43c0*/  @!P1 IMAD R5, R52, R88, R19 ;  /* 0x0000005834059224 */ /* 0x001fe200078e0213 */
[----:B------:R-:W-:Y:S04]  /*43d0*/  BSSY B1, `(.L_x_152) ;  /* 0x0000006000017945 */ /* 0x000fe80003800000 */
[----:B------:R0:W-:Y:S01]  /*43e0*/  @!P1 STG.E.U8 desc[UR38][R6.64+0x38], R5 ;  /* 0x0000380506009986 */ /* 0x0001e2000c101126 */
[----:B------:R-:W-:Y:S05]  /*43f0*/  @P2 BRA `(.L_x_153) ;  /* 0x00000000000c2947 */ /* 0x000fea0003800000 */
[----:B------:R-:W5:Y:S02]  /*4400*/  LDG.E.U8 R96, desc[UR38][R10.64+0x39] ;  /* 0x000039260a607981 */ /* 0x000f64000c1e1100 */
[----:B-----5:R-:W-:-:S05]  /*4410*/  PRMT R4, R96, 0x8880, RZ ;  /* 0x0000888060047816 */ /* 0x020fca00000000ff */
[----:B------:R-:W-:-:S07]  /*4420*/  IMAD R19, R4, R89, RZ ;  /* 0x0000005904137224 */ /* 0x000fce00078e02ff */
.L_x_153:
[----:B------:R-:W-:Y:S05]  /*4430*/  BSYNC B1 ;  /* 0x0000000000017941 */ /* 0x000fea0003800000 */
.L_x_152:
[----:B------:R-:W-:Y:S01]  /*4440*/  @!P2 IMAD R53, R53, R88, R19 ;  /* 0x000000583535a224 */ /* 0x000fe200078e0213 */
[----:B------:R-:W-:Y:S04]  /*4450*/  BSSY B1, `(.L_x_154) ;  /* 0x0000006000017945 */ /* 0x000fe80003800000 */
[----:B------:R0:W-:Y:S01]  /*4460*/  @!P2 STG.E.U8 desc[UR38][R6.64+0x39], R53 ;  /* 0x000039350600a986 */ /* 0x0001e2000c101126 */
[----:B------:R-:W-:Y:S05]  /*4470*/  @P5 BRA `(.L_x_155) ;  /* 0x00000000000c5947 */ /* 0x000fea0003800000 */
[----:B------:R-:W5:Y:S02]  /*4480*/  LDG.E.U8 R96, desc[UR38][R12.64+0x38] ;  /* 0x000038260c607981 */ /* 0x000f64000c1e1100 */
[----:B-----5:R-:W-:-:S05]  /*4490*/  PRMT R4, R96, 0x8880, RZ ;  /* 0x0000888060047816 */ /* 0x020fca00000000ff */
[----:B------:R-:W-:-:S07]  /*44a0*/  IMAD R19, R4, R89, RZ ;  /* 0x0000005904137224 */ /* 0x000fce00078e02ff */
.L_x_155:
[----:B------:R-:W-:Y:S05]  /*44b0*/  BSYNC B1 ;  /* 0x0000000000017941 */ /* 0x000fea0003800000 */
.L_x_154:
[----:B0-----:R-:W-:Y:S01]  /*44c0*/  @!P5 IMAD R5, R54, R88, R19 ;  /* 0x000000583605d224 */ /* 0x001fe200078e0213 */
[----:B------:R-:W-:Y:S01]  /*44d0*/  ISETP.LT.OR P0, PT, R3, 0x3a, !P0 ;  /* 0x0000003a0300780c */ /* 0x000fe20004701670 */
[----:B------:R-:W-:Y:S03]  /*44e0*/  BSSY B1, `(.L_x_156) ;  /* 0x0000006000017945 */ /* 0x000fe60003800000 */
[----:B------:R0:W-:Y:S09]  /*44f0*/  @!P5 STG.E.U8 desc[UR38][R8.64+0x38], R5 ;  /* 0x000038050800d986 */ /* 0x0001f2000c101126 */
[----:B------:R-:W-:Y:S05]  /*4500*/  @P0 BRA `(.L_x_157) ;  /* 0x00000000000c0947 */ /* 0x000fea0003800000 */
[----:B------:R-:W5:Y:S02]  /*4510*/  LDG.E.U8 R96, desc[UR38][R12.64+0x39] ;  /* 0x000039260c607981 */ /* 0x000f64000c1e1100 */
[----:B-----5:R-:W-:-:S05]  /*4520*/  PRMT R4, R96, 0x8880, RZ ;  /* 0x0000888060047816 */ /* 0x020fca00000000ff */
[----:B------:R-:W-:-:S07]  /*4530*/  IMAD R19, R4, R89, RZ ;  /* 0x0000005904137224 */ /* 0x000fce00078e02ff */
.L_x_157:
[----:B------:R-:W-:Y:S05]  /*4540*/  BSYNC B1 ;  /* 0x0000000000017941 */ /* 0x000fea0003800000 */
.L_x_156:
[----:B------:R-:W-:Y:S01]  /*4550*/  IMAD R19, R55, R88, R19 ;  /* 0x0000005837137224 */ /* 0x000fe200078e0213 */
[----:B------:R-:W-:Y:S06]  /*4560*/  @P0 BRA `(.L_x_158) ;  /* 0x0000000c00180947 */ /* 0x000fec0003800000 */
[----:B------:R0:W-:Y:S01]  /*4570*/  STG.E.U8 desc[UR38][R8.64+0x39], R19 ;  /* 0x0000391308007986 */ /* 0x0001e2000c101126 */
[----:B------:R-:W-:Y:S05]  /*4580*/  BRA `(.L_x_158) ;  /* 0x0000000c00107947 */ /* 0x000fea0003800000 */
.L_x_29:
[C---:B------:R-:W-:Y:S02]  /*4590*/  ISETP.GE.AND P2, PT, R97.reuse, 0x1, PT ;  /* 0x000000016100780c */ /* 0x040fe40003f46270 */
[----:B------:R-:W-:Y:S02]  /*45a0*/  ISETP.GE.AND P1, PT, R97, 0x9, PT ;  /* 0x000000096100780c */ /* 0x000fe40003f26270 */
[C---:B------:R-:W-:Y:S02]  /*45b0*/  ISETP.LT.OR P4, PT, R3.reuse, 0x1, !P2 ;  /* 0x000000010300780c */ /* 0x040fe40005781670 */
[C---:B------:R-:W-:Y:S02]  /*45c0*/  ISETP.LT.OR P5, PT, R3.reuse, 0x2, !P2 ;  /* 0x000000020300780c */ /* 0x040fe400057a1670 */
[C---:B------:R-:W-:Y:S02]  /*45d0*/  ISETP.LT.OR P0, PT, R3.reuse, 0x1, !P1 ;  /* 0x000000010300780c */ /* 0x040fe40004f01670 */
[----:B------:R-:W-:-:S07]  /*45e0*/  ISETP.LT.OR P3, PT, R3, 0x2, !P1 ;  /* 0x000000020300780c */ /* 0x000fce0004f61670 */
[-C--:B------:R-:W-:Y:S02]  /*45f0*/  @!P4 IMAD R11, R56, R88.reuse, RZ ;  /* 0x00000058380bc224 */ /* 0x080fe400078e02ff */
[-C--:B------:R-:W-:Y:S02]  /*4600*/  @!P5 IMAD R57, R57, R88.reuse, RZ ;  /* 0x000000583939d224 */ /* 0x080fe400078e02ff */
[-C--:B------:R-:W-:Y:S01]  /*4610*/  @!P0 IMAD R13, R58, R88.reuse, RZ ;  /* 0x000000583a0d8224 */ /* 0x080fe200078e02ff */
[----:B------:R0:W-:Y:S01]  /*4620*/  @!P4 STG.E.U8 desc[UR38][R14.64], R11 ;  /* 0x0000000b0e00c986 */ /* 0x0001e2000c101126 */
[----:B------:R-:W-:Y:S01]  /*4630*/  ISETP.LT.OR P4, PT, R3, 0x9, !P2 ;  /* 0x000000090300780c */ /* 0x000fe20005781670 */
[----:B------:R-:W-:Y:S02]  /*4640*/  @!P3 IMAD R59, R59, R88, RZ ;  /* 0x000000583b3bb224 */ /* 0x000fe400078e02ff */
[----:B------:R-:W-:Y:S01]  /*4650*/  @!P5 STG.E.U8 desc[UR38][R14.64+0x1], R57 ;  /* 0x000001390e00d986 */ /* 0x000fe2000c101126 */
[----:B------:R-:W-:-:S03]  /*4660*/  ISETP.LT.OR P5, PT, R3, 0xa, !P2 ;  /* 0x0000000a0300780c */ /* 0x000fc600057a1670 */
[----:B------:R1:W-:Y:S01]  /*4670*/  @!P0 STG.E.U8 desc[UR38][R4.64], R13 ;  /* 0x0000000d04008986 */ /* 0x0003e2000c101126 */
[----:B------:R-:W-:-:S03]  /*4680*/  ISETP.LT.OR P0, PT, R3, 0x9, !P1 ;  /* 0x000000090300780c */ /* 0x000fc60004f01670 */
[----:B------:R-:W-:Y:S01]  /*4690*/  @!P3 STG.E.U8 desc[UR38][R4.64+0x1], R59 ;  /* 0x0000013b0400b986 */ /* 0x000fe2000c101126 */
[----:B------:R-:W-:Y:S01]  /*46a0*/  ISETP.LT.OR P3, PT, R3, 0xa, !P1 ;  /* 0x0000000a0300780c */ /* 0x000fe20004f61670 */
[----:B------:R-:W-:-:S04]  /*46b0*/  @!P4 IMAD R19, R60, R88, RZ ;  /* 0x000000583c13c224 */ /* 0x000fc800078e02ff */
[-C--:B------:R-:W-:Y:S01]  /*46c0*/  @!P5 IMAD R61, R61, R88.reuse, RZ ;  /* 0x000000583d3dd224 */ /* 0x080fe200078e02ff */
[----:B------:R2:W-:Y:S01]  /*46d0*/  @!P4 STG.E.U8 desc[UR38][R14.64+0x8], R19 ;  /* 0x000008130e00c986 */ /* 0x0005e2000c101126 */
[C---:B------:R-:W-:Y:S02]  /*46e0*/  ISETP.LT.OR P4, PT, R3.reuse, 0x11, !P2 ;  /* 0x000000110300780c */ /* 0x040fe40005781670 */
[-C--:B0-----:R-:W-:Y:S01]  /*46f0*/  @!P0 IMAD R11, R62, R88.reuse, RZ ;  /* 0x000000583e0b8224 */ /* 0x081fe200078e02ff */
[----:B------:R-:W-:Y:S01]  /*4700*/  @!P5 STG.E.U8 desc[UR38][R14.64+0x9], R61 ;  /* 0x0000093d0e00d986 */ /* 0x000fe2000c101126 */
[----:B------:R-:W-:Y:S02]  /*4710*/  ISETP.LT.OR P5, PT, R3, 0x12, !P2 ;  /* 0x000000120300780c */ /* 0x000fe400057a1670 */
[----:B------:R-:W-:Y:S01]  /*4720*/  @!P3 IMAD R63, R63, R88, RZ ;  /* 0x000000583f3fb224 */ /* 0x000fe200078e02ff */
[----:B------:R0:W-:Y:S01]  /*4730*/  @!P0 STG.E.U8 desc[UR38][R4.64+0x8], R11 ;  /* 0x0000080b04008986 */ /* 0x0001e2000c101126 */
[----:B------:R-:W-:-:S03]  /*4740*/  ISETP.LT.OR P0, PT, R3, 0x11, !P1 ;  /* 0x000000110300780c */ /* 0x000fc60004f01670 */
[----:B------:R-:W-:Y:S01]  /*4750*/  @!P3 STG.E.U8 desc[UR38][R4.64+0x9], R63 ;  /* 0x0000093f0400b986 */ /* 0x000fe2000c101126 */
[----:B------:R-:W-:Y:S01]  /*4760*/  ISETP.LT.OR P3, PT, R3, 0x12, !P1 ;  /* 0x000000120300780c */ /* 0x000fe20004f61670 */
[----:B-1----:R-:W-:-:S04]  /*4770*/  @!P4 IMAD R13, R64, R88, RZ ;  /* 0x00000058400dc224 */ /* 0x002fc800078e02ff */
[-C--:B------:R-:W-:Y:S01]  /*4780*/  @!P5 IMAD R65, R65, R88.reuse, RZ ;  /* 0x000000584141d224 */ /* 0x080fe200078e02ff */
[----:B------:R1:W-:Y:S01]  /*4790*/  @!P4 STG.E.U8 desc[UR38][R14.64+0x10], R13 ;  /* 0x0000100d0e00c986 */ /* 0x0003e2000c101126 */
[C---:B------:R-:W-:Y:S02]  /*47a0*/  ISETP.LT.OR P4, PT, R3.reuse, 0x19, !P2 ;  /* 0x000000190300780c */ /* 0x040fe40005781670 */
[-C--:B--2---:R-:W-:Y:S01]  /*47b0*/  @!P0 IMAD R19, R66, R88.reuse, RZ ;  /* 0x0000005842138224 */ /* 0x084fe200078e02ff */
[----:B------:R-:W-:Y:S01]  /*47c0*/  @!P5 STG.E.U8 desc[UR38][R14.64+0x11], R65 ;  /* 0x000011410e00d986 */ /* 0x000fe2000c101126 */
[----:B------:R-:W-:Y:S02]  /*47d0*/  ISETP.LT.OR P5, PT, R3, 0x1a, !P2 ;  /* 0x0000001a0300780c */ /* 0x000fe400057a1670 */
[----:B------:R-:W-:Y:S01]  /*47e0*/  @!P3 IMAD R67, R67, R88, RZ ;  /* 0x000000584343b224 */ /* 0x000fe200078e02ff */
[----:B------:R2:W-:Y:S01]  /*47f0*/  @!P0 STG.E.U8 desc[UR38][R4.64+0x10], R19 ;  /* 0x0000101304008986 */ /* 0x0005e2000c101126 */
[----:B------:R-:W-:-:S03]  /*4800*/  ISETP.LT.OR P0, PT, R3, 0x19, !P1 ;  /* 0x000000190300780c */ /* 0x000fc60004f01670 */
[----:B------:R-:W-:Y:S01]  /*4810*/  @!P3 STG.E.U8 desc[UR38][R4.64+0x11], R67 ;  /* 0x000011430400b986 */ /* 0x000fe2000c101126 */
[----:B------:R-:W-:Y:S01]  /*4820*/  ISETP.LT.OR P3, PT, R3, 0x1a, !P1 ;  /* 0x0000001a0300780c */ /* 0x000fe20004f61670 */
[----:B0-----:R-:W-:-:S04]  /*4830*/  @!P4 IMAD R11, R68, R88, RZ ;  /* 0x00000058440bc224 */ /* 0x001fc800078e02ff */
[-C--:B------:R-:W-:Y:S01]  /*4840*/  @!P5 IMAD R69, R69, R88.reuse, RZ ;  /* 0x000000584545d224 */ /* 0x080fe200078e02ff */
[----:B------:R0:W-:Y:S01]  /*4850*/  @!P4 STG.E.U8 desc[UR38][R14.64+0x18], R11 ;  /* 0x0000180b0e00c986 */ /* 0x0001e2000c101126 */
[C---:B------:R-:W-:Y:S02]  /*4860*/  ISETP.LT.OR P4, PT, R3.reuse, 0x21, !P2 ;  /* 0x000000210300780c */ /* 0x040fe40005781670 */
[-C--:B-1----:R-:W-:Y:S01]  /*4870*/  @!P0 IMAD R13, R70, R88.reuse, RZ ;  /* 0x00000058460d8224 */ /* 0x082fe200078e02ff */
[----:B------:R-:W-:Y:S01]  /*4880*/  @!P5 STG.E.U8 desc[UR38][R14.64+0x19], R69 ;  /* 0x000019450e00d986 */ /* 0x000fe2000c101126 */
[----:B------:R-:W-:Y:S02]  /*4890*/  ISETP.LT.OR P5, PT, R3, 0x22, !P2 ;  /* 0x000000220300780c */ /* 0x000fe400057a1670 */
[----:B------:R-:W-:Y:S01]  /*48a0*/  @!P3 IMAD R71, R71, R88, RZ ;  /* 0x000000584747b224 */ /* 0x000fe200078e02ff */
[----:B------:R1:W-:Y:S01]  /*48b0*/  @!P0 STG.E.U8 desc[UR38][R4.64+0x18], R13 ;  /* 0x0000180d04008986 */ /* 0x0003e2000c101126 */
[----:B------:R-:W-:-:S03]  /*48c0*/  ISETP.LT.OR P0, PT, R3, 0x21, !P1 ;  /* 0x000000210300780c */ /* 0x000fc60004f01670 */
[----:B------:R-:W-:Y:S01]  /*48d0*/  @!P3 STG.E.U8 desc[UR38][R4.64+0x19], R71 ;  /* 0x000019470400b986 */ /* 0x000fe2000c101126 */
[----:B------:R-:W-:Y:S01]  /*48e0*/  ISETP.LT.OR P3, PT, R3, 0x22, !P1 ;  /* 0x000000220300780c */ /* 0x000fe20004f61670 */
[----:B--2---:R-:W-:-:S04]  /*48f0*/  @!P4 IMAD R19, R72, R88, RZ ;  /* 0x000000584813c224 */ /* 0x004fc800078e02ff */
        /* <DEDUP_REMOVED lines=32> */
[----:B------:R-:W-:-:S02]  /*4b00*/  ISETP.GE.AND P0, PT, R97, 0x81, PT ;  /* 0x000000816100780c */ /* 0x000fc40003f06270 */
[C---:B------:R-:W-:Y:S01]  /*4b10*/  ISETP.LT.OR P5, PT, R3.reuse, 0x39, !P1 ;  /* 0x000000390300780c */ /* 0x040fe20004fa1670 */
[----:B------:R-:W-:Y:S01]  /*4b20*/  @!P3 STG.E.U8 desc[UR38][R4.64+0x31], R83 ;  /* 0x000031530400b986 */ /* 0x000fe2000c101126 */
[C---:B------:R-:W-:Y:S01]  /*4b30*/  ISETP.LT.OR P1, PT, R3.reuse, 0x3a, !P1 ;  /* 0x0000003a0300780c */ /* 0x040fe20004f21670 */
[----:B--2---:R-:W-:Y:S01]  /*4b40*/  @!P4 IMAD R19, R84, R88, RZ ;  /* 0x000000585413c224 */ /* 0x004fe200078e02ff */
[----:B------:R-:W-:-:S03]  /*4b50*/  ISETP.LT.OR P3, PT, R3, 0x1, !P0 ;  /* 0x000000010300780c */ /* 0x000fc60004761670 */
[----:B------:R-:W-:Y:S01]  /*4b60*/  @!P2 IMAD R85, R85, R88, RZ ;  /* 0x000000585555a224 */ /* 0x000fe200078e02ff */
[----:B------:R-:W-:Y:S01]  /*4b70*/  @!P4 STG.E.U8 desc[UR38][R14.64+0x38], R19 ;  /* 0x000038130e00c986 */ /* 0x000fe2000c101126 */
[----:B------:R-:W-:-:S03]  /*4b80*/  ISETP.LT.OR P4, PT, R3, 0x2, !P0 ;  /* 0x000000020300780c */ /* 0x000fc60004781670 */
[----:B------:R-:W-:Y:S01]  /*4b90*/  @!P2 STG.E.U8 desc[UR38][R14.64+0x39], R85 ;  /* 0x000039550e00a986 */ /* 0x000fe2000c101126 */
[-C--:B0-----:R-:W-:Y:S01]  /*4ba0*/  @!P5 IMAD R11, R86, R88.reuse, RZ ;  /* 0x00000058560bd224 */ /* 0x081fe200078e02ff */
[----:B------:R-:W-:Y:S01]  /*4bb0*/  ISETP.GE.AND P2, PT, R97, 0x89, PT ;  /* 0x000000896100780c */ /* 0x000fe20003f46270 */
[-C--:B------:R-:W-:Y:S02]  /*4bc0*/  @!P1 IMAD R87, R87, R88.reuse, RZ ;  /* 0x0000005857579224 */ /* 0x080fe400078e02ff */
[----:B-1----:R-:W-:Y:S01]  /*4bd0*/  @!P3 IMAD R13, R24, R88, RZ ;  /* 0x00000058180db224 */ /* 0x002fe200078e02ff */
[----:B------:R0:W-:Y:S01]  /*4be0*/  @!P5 STG.E.U8 desc[UR38][R4.64+0x38], R11 ;  /* 0x0000380b0400d986 */ /* 0x0001e2000c101126 */
[----:B------:R-:W-:-:S03]  /*4bf0*/  ISETP.LT.OR P5, PT, R3, 0x1, !P2 ;  /* 0x000000010300780c */ /* 0x000fc600057a1670 */
[----:B------:R-:W-:Y:S01]  /*4c00*/  @!P4 IMAD R25, R25, R88, RZ ;  /* 0x000000581919c224 */ /* 0x000fe200078e02ff */
[----:B------:R1:W-:Y:S01]  /*4c10*/  @!P1 STG.E.U8 desc[UR38][R4.64+0x39], R87 ;  /* 0x0000395704009986 */ /* 0x0003e2000c101126 */
[----:B------:R-:W-:-:S03]  /*4c20*/  ISETP.LT.OR P1, PT, R3, 0x2, !P2 ;  /* 0x000000020300780c */ /* 0x000fc60005721670 */
[----:B------:R-:W-:Y:S01]  /*4c30*/  @!P3 STG.E.U8 desc[UR38][R6.64], R13 ;  /* 0x0000000d0600b986 */ /* 0x000fe2000c101126 */
[----:B------:R-:W-:-:S03]  /*4c40*/  ISETP.LT.OR P3, PT, R3, 0x9, !P0 ;  /* 0x000000090300780c */ /* 0x000fc60004761670 */
[----:B------:R-:W-:Y:S01]  /*4c50*/  @!P4 STG.E.U8 desc[UR38][R6.64+0x1], R25 ;  /* 0x000001190600c986 */ /* 0x000fe2000c101126 */
[----:B------:R-:W-:Y:S01]  /*4c60*/  ISETP.LT.OR P4, PT, R3, 0xa, !P0 ;  /* 0x0000000a0300780c */ /* 0x000fe20004781670 */
[----:B0-----:R-:W-:-:S04]  /*4c70*/  @!P5 IMAD R11, R26, R88, RZ ;  /* 0x000000581a0bd224 */ /* 0x001fc800078e02ff */
[-C--:B------:R-:W-:Y:S01]  /*4c80*/  @!P1 IMAD R27, R27, R88.reuse, RZ ;  /* 0x000000581b1b9224 */ /* 0x080fe200078e02ff */
[----:B------:R0:W-:Y:S01]  /*4c90*/  @!P5 STG.E.U8 desc[UR38][R8.64], R11 ;  /* 0x0000000b0800d986 */ /* 0x0001e2000c101126 */
[C---:B------:R-:W-:Y:S02]  /*4ca0*/  ISETP.LT.OR P5, PT, R3.reuse, 0x9, !P2 ;  /* 0x000000090300780c */ /* 0x040fe400057a1670 */
[-C--:B------:R-:W-:Y:S01]  /*4cb0*/  @!P3 IMAD R15, R28, R88.reuse, RZ ;  /* 0x000000581c0fb224 */ /* 0x080fe200078e02ff */
[----:B------:R-:W-:Y:S01]  /*4cc0*/  @!P1 STG.E.U8 desc[UR38][R8.64+0x1], R27 ;  /* 0x0000011b08009986 */ /* 0x000fe2000c101126 */
[----:B------:R-:W-:Y:S02]  /*4cd0*/  ISETP.LT.OR P1, PT, R3, 0xa, !P2 ;  /* 0x0000000a0300780c */ /* 0x000fe40005721670 */
[----:B------:R-:W-:Y:S01]  /*4ce0*/  @!P4 IMAD R29, R29, R88, RZ ;  /* 0x000000581d1dc224 */ /* 0x000fe200078e02ff */
[----:B------:R-:W-:Y:S01]  /*4cf0*/  @!P3 STG.E.U8 desc[UR38][R6.64+0x8], R15 ;  /* 0x0000080f0600b986 */ /* 0x000fe2000c101126 */
[----:B------:R-:W-:-:S03]  /*4d00*/  ISETP.LT.OR P3, PT, R3, 0x11, !P0 ;  /* 0x000000110300780c */ /* 0x000fc60004761670 */
[----:B------:R-:W-:Y:S01]  /*4d10*/  @!P4 STG.E.U8 desc[UR38][R6.64+0x9], R29 ;  /* 0x0000091d0600c986 */ /* 0x000fe2000c101126 */
[----:B------:R-:W-:Y:S01]  /*4d20*/  ISETP.LT.OR P4, PT, R3, 0x12, !P0 ;  /* 0x000000120300780c */ /* 0x000fe20004781670 */
[----:B-1----:R-:W-:-:S04]  /*4d30*/  @!P5 IMAD R5, R30, R88, RZ ;  /* 0x000000581e05d224 */ /* 0x002fc800078e02ff */
[-C--:B------:R-:W-:Y:S01]  /*4d40*/  @!P1 IMAD R31, R31, R88.reuse, RZ ;  /* 0x000000581f1f9224 */ /* 0x080fe200078e02ff */
[----:B------:R1:W-:Y:S01]  /*4d50*/  @!P5 STG.E.U8 desc[UR38][R8.64+0x8], R5 ;  /* 0x000008050800d986 */ /* 0x0003e2000c101126 */
[C---:B------:R-:W-:Y:S02]  /*4d60*/  ISETP.LT.OR P5, PT, R3.reuse, 0x11, !P2 ;  /* 0x000000110300780c */ /* 0x040fe400057a1670 */
[-C--:B0-----:R-:W-:Y:S01]  /*4d70*/  @!P3 IMAD R11, R32, R88.reuse, RZ ;  /* 0x00000058200bb224 */ /* 0x081fe200078e02ff */
        /* <DEDUP_REMOVED lines=11> */
[-C--:B------:R-:W-:Y:S01]  /*4e30*/  @!P3 IMAD R13, R36, R88.reuse, RZ ;  /* 0x00000058240db224 */ /* 0x080fe200078e02ff */
        /* <DEDUP_REMOVED lines=32> */
[----:B------:R-:W-:-:S04]  /*5040*/  @!P1 IMAD R11, R46, R88, RZ ;  /* 0x000000582e0b9224 */ /* 0x000fc800078e02ff */
[-C--:B------:R-:W-:Y:S01]  /*5050*/  @!P3 IMAD R47, R47, R88.reuse, RZ ;  /* 0x000000582f2fb224 */ /* 0x080fe200078e02ff */
[----:B------:R1:W-:Y:S01]  /*5060*/  @!P1 STG.E.U8 desc[UR38][R8.64+0x28], R11 ;  /* 0x0000280b08009986 */ /* 0x0003e2000c101126 */
[----:B------:R-:W-:Y:S02]  /*5070*/  ISETP.LT.OR P1, PT, R3, 0x31, !P2 ;  /* 0x000000310300780c */ /* 0x000fe40005721670 */
[----:B------:R-:W-:Y:S01]  /*5080*/  @!P4 IMAD R49, R49, R88, RZ ;  /* 0x000000583131c224 */ /* 0x000fe200078e02ff */
[----:B------:R2:W-:Y:S01]  /*5090*/  @!P3 STG.E.U8 desc[UR38][R8.64+0x29], R47 ;  /* 0x0000292f0800b986 */ /* 0x0005e2000c101126 */
[C---:B------:R-:W-:Y:S02]  /*50a0*/  ISETP.LT.OR P3, PT, R3.reuse, 0x39, !P0 ;  /* 0x000000390300780c */ /* 0x040fe40004761670 */
[C---:B------:R-:W-:Y:S01]  /*50b0*/  ISETP.LT.OR P0, PT, R3.reuse, 0x3a, !P0 ;  /* 0x0000003a0300780c */ /* 0x040fe20004701670 */
[----:B------:R2:W-:Y:S01]  /*50c0*/  @!P4 STG.E.U8 desc[UR38][R6.64+0x31], R49 ;  /* 0x000031310600c986 */ /* 0x0005e2000c101126 */
[----:B------:R-:W-:-:S03]  /*50d0*/  ISETP.LT.OR P4, PT, R3, 0x32, !P2 ;  /* 0x000000320300780c */ /* 0x000fc60005781670 */
[----:B------:R2:W-:Y:S01]  /*50e0*/  @!P5 STG.E.U8 desc[UR38][R6.64+0x30], R13 ;  /* 0x0000300d0600d986 */ /* 0x0005e2000c101126 */
[C---:B------:R-:W-:Y:S02]  /*50f0*/  ISETP.LT.OR P5, PT, R3.reuse, 0x39, !P2 ;  /* 0x000000390300780c */ /* 0x040fe400057a1670 */
[----:B------:R-:W-:Y:S01]  /*5100*/  ISETP.LT.OR P2, PT, R3, 0x3a, !P2 ;  /* 0x0000003a0300780c */ /* 0x000fe20005741670 */
[-C--:B------:R-:W-:Y:S02]  /*5110*/  @!P1 IMAD R3, R50, R88.reuse, RZ ;  /* 0x0000005832039224 */ /* 0x080fe400078e02ff */
[-C--:B0-----:R-:W-:Y:S02]  /*5120*/  @!P3 IMAD R5, R52, R88.reuse, RZ ;  /* 0x000000583405b224 */ /* 0x081fe400078e02ff */
[-C--:B------:R-:W-:Y:S01]  /*5130*/  @!P0 IMAD R53, R53, R88.reuse, RZ ;  /* 0x0000005835358224 */ /* 0x080fe200078e02ff */
[----:B------:R2:W-:Y:S01]  /*5140*/  @!P1 STG.E.U8 desc[UR38][R8.64+0x30], R3 ;  /* 0x0000300308009986 */ /* 0x0005e2000c101126 */
[----:B------:R-:W-:-:S04]  /*5150*/  @!P4 IMAD R51, R51, R88, RZ ;  /* 0x000000583333c224 */ /* 0x000fc800078e02ff */
[-C--:B-1----:R-:W-:Y:S01]  /*5160*/  @!P5 IMAD R11, R54, R88.reuse, RZ ;  /* 0x00000058360bd224 */ /* 0x082fe200078e02ff */
[----:B------:R2:W-:Y:S01]  /*5170*/  @!P4 STG.E.U8 desc[UR38][R8.64+0x31], R51 ;  /* 0x000031330800c986 */ /* 0x0005e2000c101126 */
[----:B------:R-:W-:-:S03]  /*5180*/  @!P2 IMAD R55, R55, R88, RZ ;  /* 0x000000583737a224 */ /* 0x000fc600078e02ff */
[----:B------:R2:W-:Y:S04]  /*5190*/  @!P3 STG.E.U8 desc[UR38][R6.64+0x38], R5 ;  /* 0x000038050600b986 */ /* 0x0005e8000c101126 */
[----:B------:R2:W-:Y:S04]  /*51a0*/  @!P0 STG.E.U8 desc[UR38][R6.64+0x39], R53 ;  /* 0x0000393506008986 */ /* 0x0005e8000c101126 */
[----:B------:R2:W-:Y:S04]  /*51b0*/  @!P5 STG.E.U8 desc[UR38][R8.64+0x38], R11 ;  /* 0x0000380b0800d986 */ /* 0x0005e8000c101126 */
[----:B------:R2:W-:Y:S02]  /*51c0*/  @!P2 STG.E.U8 desc[UR38][R8.64+0x39], R55 ;  /* 0x000039370800a986 */ /* 0x0005e4000c101126 */
.L_x_158:
[----:B------:R-:W-:Y:S05]  /*51d0*/  BSYNC B0 ;  /* 0x0000000000007941 */ /* 0x000fea0003800000 */
.L_x_28:
[----:B------:R-:W-:Y:S01]  /*51e0*/  IADD3 R16, P0, R16, UR36, RZ ;  /* 0x0000002410107c10 */ /* 0x000fe2000ff1e0ff */
[----:B------:R-:W-:Y:S01]  /*51f0*/  ULDC.64 UR4, c[0x0][0x650] ;  /* 0x0001940000047ab9 */ /* 0x000fe20000000a00 */
[----:B--2---:R-:W-:Y:S01]  /*5200*/  PRMT R3, RZ, 0x7610, R3 ;  /* 0x00007610ff037816 */ /* 0x004fe20000000003 */
[----:B------:R-:W-:Y:S01]  /*5210*/  IMAD.MOV.U32 R98, RZ, RZ, -0x1 ;  /* 0xffffffffff627424 */ /* 0x000fe200078e00ff */
[----:B------:R-:W-:Y:S01]  /*5220*/  IADD3.X R17, R17, UR42, RZ, P0, !PT ;  /* 0x0000002a11117c10 */ /* 0x000fe200087fe4ff */
[----:B0-----:R-:W-:Y:S01]  /*5230*/  IMAD.MOV.U32 R19, RZ, RZ, -0x1 ;  /* 0xffffffffff137424 */ /* 0x001fe200078e00ff */
[----:B------:R-:W-:-:S04]  /*5240*/  ISETP.GE.U32.AND P0, PT, R16, UR4, PT ;  /* 0x0000000410007c0c */ /* 0x000fc8000bf06070 */
[----:B------:R-:W-:-:S13]  /*5250*/  ISETP.GE.U32.AND.EX P0, PT, R17, UR5, PT, P0 ;  /* 0x0000000511007c0c */ /* 0x000fda000bf06100 */
[----:B------:R-:W-:Y:S05]  /*5260*/  @P0 BRA `(.L_x_159) ;  /* 0x0000000400500947 */ /* 0x000fea0003800000 */
[----:B------:R-:W0:Y:S01]  /*5270*/  LDC.64 R10, c[0x0][0x628] ;  /* 0x00018a00ff0a7b82 */ /* 0x000e220000000a00 */
[----:B------:R-:W2:Y:S01]  /*5280*/  S2R R12, SR_CTAID.X ;  /* 0x00000000000c7919 */ /* 0x000ea20000002500 */
[----:B----4-:R-:W-:Y:S02]  /*5290*/  IMAD.MOV.U32 R8, RZ, RZ, R16 ;  /* 0x000000ffff087224 */ /* 0x010fe400078e0010 */
[----:B------:R-:W-:Y:S01]  /*52a0*/  IMAD.MOV.U32 R9, RZ, RZ, R17 ;  /* 0x000000ffff097224 */ /* 0x000fe200078e0011 */
[----:B------:R-:W4:Y:S03]  /*52b0*/  S2R R20, SR_CTAID.Y ;  /* 0x0000000000147919 */ /* 0x000f260000002600 */
[----:B------:R-:W1:Y:S08]  /*52c0*/  LDC R0, c[0x0][0x630] ;  /* 0x00018c00ff007b82 */ /* 0x000e700000000800 */
[----:B------:R-:W1:Y:S01]  /*52d0*/  LDC.64 R14, c[0x0][0x620] ;  /* 0x00018800ff0e7b82 */ /* 0x000e620000000a00 */
[----:B0-----:R-:W-:-:S04]  /*52e0*/  ISETP.NE.U32.AND P0, PT, R10, RZ, PT ;  /* 0x000000ff0a00720c */ /* 0x001fc80003f05070 */
[----:B------:R-:W-:-:S13]  /*52f0*/  ISETP.NE.AND.EX P0, PT, R11, RZ, PT, P0 ;  /* 0x000000ff0b00720c */ /* 0x000fda0003f05300 */
[----:B-12-4-:R-:W-:Y:S05]  /*5300*/  @!P0 BRA `(.L_x_160) ;  /* 0x0000000000288947 */ /* 0x016fea0003800000 */
[----:B------:R-:W0:Y:S02]  /*5310*/  LDC R3, c[0x0][0x634] ;  /* 0x00018d00ff037b82 */ /* 0x000e240000000800 */
[----:B0-----:R-:W-:-:S05]  /*5320*/  IADD3 R3, P0, R16, R3, RZ ;  /* 0x0000000310037210 */ /* 0x001fca0007f1e0ff */
[----:B------:R-:W-:-:S04]  /*5330*/  IMAD.X R13, RZ, RZ, R17, P0 ;  /* 0x000000ffff0d7224 */ /* 0x000fc800000e0611 */
[----:B------:R-:W-:-:S04]  /*5340*/  IMAD.WIDE.U32 R4, R13, R10, RZ ;  /* 0x0000000a0d047225 */ /* 0x000fc800078e00ff */
[----:B---3--:R-:W-:-:S04]  /*5350*/  IMAD.WIDE.U32 R6, P0, R3, R11, R4 ;  /* 0x0000000b03067225 */ /* 0x008fc80007800004 */
[----:B------:R-:W-:-:S04]  /*5360*/  IMAD.WIDE.U32 R4, R3, R10, RZ ;  /* 0x0000000a03047225 */ /* 0x000fc800078e00ff */
[----:B------:R-:W-:Y:S01]  /*5370*/  IMAD.X R9, RZ, RZ, RZ, P0 ;  /* 0x000000ffff097224 */ /* 0x000fe200000e06ff */
[----:B------:R-:W-:Y:S01]  /*5380*/  IADD3 RZ, P0, R5, R6, RZ ;  /* 0x0000000605ff7210 */ /* 0x000fe20007f1e0ff */
[----:B------:R-:W-:-:S04]  /*5390*/  IMAD.MOV.U32 R8, RZ, RZ, R7 ;  /* 0x000000ffff087224 */ /* 0x000fc800078e0007 */
[----:B------:R-:W-:-:S08]  /*53a0*/  IMAD.WIDE.U32.X R8, R13, R11, R8, P0 ;  /* 0x0000000b0d087225 */ /* 0x000fd000000e0408 */
.L_x_160:
[-CC-:B------:R-:W-:Y:S01]  /*53b0*/  SHF.R.U64 R19, R8, R0.reuse, R9.reuse ;  /* 0x0000000008137219 */ /* 0x180fe20000001209 */
[----:B------:R-:W0:Y:S01]  /*53c0*/  LDC.64 R26, c[0x0][0x640] ;  /* 0x00019000ff1a7b82 */ /* 0x000e220000000a00 */
[----:B------:R-:W-:Y:S01]  /*53d0*/  SHF.R.U32.HI R0, RZ, R0, R9 ;  /* 0x00000000ff007219 */ /* 0x000fe20000011609 */
[----:B------:R-:W-:Y:S01]  /*53e0*/  ULDC UR4, c[0x0][0x150] ;  /* 0x0000540000047ab9 */ /* 0x000fe20000000800 */
[----:B------:R-:W-:Y:S02]  /*53f0*/  IADD3 R3, P0, RZ, -R19, RZ ;  /* 0x80000013ff037210 */ /* 0x000fe40007f1e0ff */
[----:B---3--:R-:W-:-:S03]  /*5400*/  I2FP.F32.U32 R7, R12 ;  /* 0x0000000c00077245 */ /* 0x008fc60000201000 */
[----:B------:R-:W1:Y:S01]  /*5410*/  LDC R6, c[0x0][0x618] ;  /* 0x00018600ff067b82 */ /* 0x000e620000000800 */
[----:B------:R-:W-:Y:S02]  /*5420*/  IMAD.X R5, RZ, RZ, ~R0, P0 ;  /* 0x000000ffff057224 */ /* 0x000fe400000e0e00 */
[----:B------:R-:W-:Y:S01]  /*5430*/  FMUL R7, R7, UR4 ;  /* 0x0000000407077c20 */ /* 0x000fe20008400000 */
[----:B------:R-:W-:Y:S01]  /*5440*/  ULDC UR4, c[0x0][0x154] ;  /* 0x0000550000047ab9 */ /* 0x000fe20000000800 */
[-C--:B------:R-:W-:Y:S02]  /*5450*/  IMAD R0, R5, R14.reuse, RZ ;  /* 0x0000000e05007224 */ /* 0x080fe400078e02ff */
[C---:B------:R-:W-:Y:S01]  /*5460*/  IMAD.WIDE.U32 R4, R3.reuse, R14, R16 ;  /* 0x0000000e03047225 */ /* 0x040fe200078e0010 */
[----:B------:R-:W2:Y:S01]  /*5470*/  LDC R8, c[0x0][0x608] ;  /* 0x00018200ff087b82 */ /* 0x000ea20000000800 */
[----:B------:R-:W3:Y:S02]  /*5480*/  F2I.U32.TRUNC.NTZ R7, R7 ;  /* 0x0000000700077305 */ /* 0x000ee4000020f000 */
[----:B------:R-:W-:Y:S01]  /*5490*/  IMAD R3, R3, R15, R0 ;  /* 0x0000000f03037224 */ /* 0x000fe200078e0200 */
[----:B------:R-:W-:-:S03]  /*54a0*/  I2FP.F32.U32 R0, R20 ;  /* 0x0000001400007245 */ /* 0x000fc60000201000 */
[----:B------:R-:W-:Y:S01]  /*54b0*/  IMAD.IADD R3, R5, 0x1, R3 ;  /* 0x0000000105037824 */ /* 0x000fe200078e0203 */
[----:B------:R-:W4:Y:S01]  /*54c0*/  LDC R11, c[0x0][0x658] ;  /* 0x00019600ff0b7b82 */ /* 0x000f220000000800 */
[----:B0-----:R-:W-:-:S04]  /*54d0*/  ISETP.NE.U32.AND P0, PT, R26, RZ, PT ;  /* 0x000000ff1a00720c */ /* 0x001fc80003f05070 */
[----:B------:R-:W-:-:S03]  /*54e0*/  ISETP.NE.AND.EX P0, PT, R27, RZ, PT, P0 ;  /* 0x000000ff1b00720c */ /* 0x000fc60003f05300 */
[----:B------:R-:W0:Y:S01]  /*54f0*/  LDC R9, c[0x0][0x144] ;  /* 0x00005100ff097b82 */ /* 0x000e220000000800 */
[-C--:B-1----:R-:W-:Y:S01]  /*5500*/  SHF.R.U64 R10, R4, R6.reuse, R3 ;  /* 0x00000006040a7219 */ /* 0x082fe20000001203 */
[----:B---3--:R-:W-:Y:S01]  /*5510*/  IMAD.MOV R7, RZ, RZ, -R7 ;  /* 0x000000ffff077224 */ /* 0x008fe200078e0a07 */
[----:B------:R-:W-:Y:S01]  /*5520*/  SHF.R.U32.HI R3, RZ, R6, R3 ;  /* 0x00000006ff037219 */ /* 0x000fe20000011603 */
[----:B------:R-:W-:-:S04]  /*5530*/  FMUL R6, R0, UR4 ;  /* 0x0000000400067c20 */ /* 0x000fc80008400000 */
[----:B------:R-:W1:Y:S01]  /*5540*/  LDC R21, c[0x0][0x148] ;  /* 0x00005200ff157b82 */ /* 0x000e620000000800 */
[----:B------:R3:W0:Y:S01]  /*5550*/  F2I.U32.TRUNC.NTZ R14, R6 ;  /* 0x00000006000e7305 */ /* 0x000622000020f000 */
[-CC-:B--2---:R-:W-:Y:S02]  /*5560*/  SHF.R.U64 R13, R10, R8.reuse, R3.reuse ;  /* 0x000000080a0d7219 */ /* 0x184fe40000001203 */
[----:B------:R-:W-:-:S04]  /*5570*/  SHF.R.U32.HI R0, RZ, R8, R3 ;  /* 0x00000008ff007219 */ /* 0x000fc80000011603 */
[----:B------:R-:W2:Y:S01]  /*5580*/  LDC R24, c[0x0][0x600] ;  /* 0x00018000ff187b82 */ /* 0x000ea20000000800 */
[-CC-:B----4-:R-:W-:Y:S02]  /*5590*/  SHF.R.U64 R15, R13, R11.reuse, R0.reuse ;  /* 0x0000000b0d0f7219 */ /* 0x190fe40000001200 */
[----:B------:R-:W-:-:S03]  /*55a0*/  SHF.R.U32.HI R5, RZ, R11, R0 ;  /* 0x0000000bff057219 */ /* 0x000fc60000011600 */
[----:B------:R-:W-:Y:S02]  /*55b0*/  IMAD.MOV.U32 R4, RZ, RZ, R15 ;  /* 0x000000ffff047224 */ /* 0x000fe400078e000f */
[----:B------:R-:W4:Y:S01]  /*55c0*/  LDC R28, c[0x0][0x648] ;  /* 0x00019200ff1c7b82 */ /* 0x000f220000000800 */
[----:B0-----:R-:W-:-:S07]  /*55d0*/  IMAD R25, R9, R7, R12 ;  /* 0x0000000709197224 */ /* 0x001fce00078e020c */
[----:B------:R-:W0:Y:S08]  /*55e0*/  LDC R29, c[0x0][0x638] ;  /* 0x00018e00ff1d7b82 */ /* 0x000e300000000800 */
[----:B------:R-:W0:Y:S01]  /*55f0*/  LDC R30, c[0x0][0x610] ;  /* 0x00018400ff1e7b82 */ /* 0x000e220000000800 */
[----:B-123--:R-:W-:Y:S05]  /*5600*/  @!P0 BRA `(.L_x_161) ;  /* 0x0000000000288947 */ /* 0x00efea0003800000 */
        /* <DEDUP_REMOVED lines=10> */
.L_x_161:
[----:B------:R-:W-:Y:S01]  /*56b0*/  ISETP.NE.AND P0, PT, R2, 0x1, PT ;  /* 0x000000010200780c */ /* 0x000fe20003f05270 */
[----:B------:R-:W-:Y:S01]  /*56c0*/  IMAD.MOV R14, RZ, RZ, -R14 ;  /* 0x000000ffff0e7224 */ /* 0x000fe200078e0a0e */
[----:B----4-:R-:W-:Y:S01]  /*56d0*/  SHF.R.U64 R3, R4, R28, R5 ;  /* 0x0000001c04037219 */ /* 0x010fe20000001205 */
[----:B------:R-:W-:Y:S01]  /*56e0*/  VIADD R5, R24, 0xffffffff ;  /* 0xffffffff18057836 */ /* 0x000fe20000000000 */
[----:B------:R-:W-:-:S03]  /*56f0*/  LOP3.LUT R0, R13, R94, RZ, 0xc0, !PT ;  /* 0x0000005e0d007212 */ /* 0x000fc600078ec0ff */
[----:B------:R-:W-:Y:S01]  /*5700*/  IMAD.MOV R4, RZ, RZ, -R3 ;  /* 0x000000ffff047224 */ /* 0x000fe200078e0a03 */
[----:B------:R-:W-:Y:S01]  /*5710*/  LOP3.LUT R10, R10, R5, RZ, 0xc0, !PT ;  /* 0x000000050a0a7212 */ /* 0x000fe200078ec0ff */
[----:B------:R-:W-:Y:S02]  /*5720*/  IMAD R0, R91, R3, R0 ;  /* 0x000000035b007224 */ /* 0x000fe400078e0200 */
[----:B0-----:R-:W-:Y:S02]  /*5730*/  IMAD R3, R4, R29, R15 ;  /* 0x0000001d04037224 */ /* 0x001fe400078e020f */
[----:B------:R-:W-:Y:S02]  /*5740*/  @P0 IMAD R25, R21, R14, R20 ;  /* 0x0000000e15190224 */ /* 0x000fe400078e0214 */
[----:B------:R-:W-:Y:S02]  /*5750*/  IMAD R5, R3, R24, R10 ;  /* 0x0000001803057224 */ /* 0x000fe400078e020a */
[----:B------:R-:W-:-:S02]  /*5760*/  IMAD R0, R0, R30, R25 ;  /* 0x0000001e00007224 */ /* 0x000fc400078e0219 */
[----:B------:R-:W-:-:S03]  /*5770*/  IMAD.MOV.U32 R4, RZ, RZ, 0x1 ;  /* 0x00000001ff047424 */ /* 0x000fc600078e00ff */
[----:B------:R-:W-:Y:S02]  /*5780*/  SEL R98, R5, R0, !P0 ;  /* 0x0000000005627207 */ /* 0x000fe40004000000 */
[----:B------:R-:W-:Y:S02]  /*5790*/  PRMT R3, R4, 0x7610, R3 ;  /* 0x0000761004037816 */ /* 0x000fe40000000003 */
[----:B------:R-:W-:-:S07]  /*57a0*/  SEL R0, R0, R5, !P0 ;  /* 0x0000000500007207 */ /* 0x000fce0004000000 */
.L_x_159:
[----:B------:R-:W-:Y:S01]  /*57b0*/  LOP3.LUT P0, RZ, R3, 0xff, RZ, 0xc0, !PT ;  /* 0x000000ff03ff7812 */ /* 0x000fe2000780c0ff */
[----:B------:R-:W-:-:S12]  /*57c0*/  IMAD.MOV.U32 R97, RZ, RZ, R0 ;  /* 0x000000ffff617224 */ /* 0x000fd800078e0000 */
[----:B------:R-:W-:Y:S05]  /*57d0*/  @P0 BRA `(.L_x_162) ;  /* 0xffffffb8005c0947 */ /* 0x000fea000383ffff */
[----:B------:R-:W-:Y:S05]  /*57e0*/  EXIT ;  /* 0x000000000000794d */ /* 0x000fea0003800000 */
.L_x_3:
        /* <DEDUP_REMOVED lines=26> */
.L_x_164:
[--C-:B------:R-:W-:Y:S01]  /*5990*/  SHF.R.U64 R14, R12, R20, R13.reuse ;  /* 0x000000140c0e7219 */ /* 0x100fe2000000120d */
[----:B------:R-:W0:Y:S01]  /*59a0*/  LDC R24, c[0x0][0x618] ;  /* 0x00018600ff187b82 */ /* 0x000e220000000800 */
[----:B------:R-:W-:Y:S01]  /*59b0*/  I2FP.F32.U32 R8, R6 ;  /* 0x0000000600087245 */ /* 0x000fe20000201000 */
[----:B------:R-:W-:Y:S01]  /*59c0*/  ULDC UR4, c[0x0][0x150] ;  /* 0x0000540000047ab9 */ /* 0x000fe20000000800 */
[----:B------:R-:W-:Y:S02]  /*59d0*/  SHF.R.U32.HI R7, RZ, R20, R13 ;  /* 0x00000014ff077219 */ /* 0x000fe4000001160d */
[----:B------:R-:W-:Y:S01]  /*59e0*/  IADD3 R11, P0, RZ, -R14, RZ ;  /* 0x8000000eff0b7210 */ /* 0x000fe20007f1e0ff */
[----:B------:R-:W-:Y:S01]  /*59f0*/  FMUL R13, R8, UR4 ;  /* 0x00000004080d7c20 */ /* 0x000fe20008400000 */
[----:B------:R-:W-:Y:S01]  /*5a00*/  ULDC UR4, c[0x0][0x154] ;  /* 0x0000550000047ab9 */ /* 0x000fe20000000800 */
[----:B------:R-:W1:Y:S02]  /*5a10*/  LDC.64 R26, c[0x0][0x640] ;  /* 0x00019000ff1a7b82 */ /* 0x000e640000000a00 */
[----:B------:R-:W-:-:S02]  /*5a20*/  IMAD.X R7, RZ, RZ, ~R7, P0 ;  /* 0x000000ffff077224 */ /* 0x000fc400000e0e07 */
[----:B------:R-:W2:Y:S01]  /*5a30*/  F2I.U32.TRUNC.NTZ R13, R13 ;  /* 0x0000000d000d7305 */ /* 0x000ea2000020f000 */
[----:B------:R-:W-:-:S03]  /*5a40*/  IMAD.WIDE.U32 R8, R11, R22, R16 ;  /* 0x000000160b087225 */ /* 0x000fc600078e0010 */
[----:B------:R-:W3:Y:S01]  /*5a50*/  LDC R15, c[0x0][0x144] ;  /* 0x00005100ff0f7b82 */ /* 0x000ee20000000800 */
[----:B------:R-:W-:-:S04]  /*5a60*/  IMAD R10, R7, R22, RZ ;  /* 0x00000016070a7224 */ /* 0x000fc800078e02ff */
[----:B------:R-:W-:Y:S02]  /*5a70*/  IMAD R7, R11, R23, R10 ;  /* 0x000000170b077224 */ /* 0x000fe400078e020a */
[----:B------:R-:W-:Y:S01]  /*5a80*/  IMAD.MOV.U32 R10, RZ, RZ, -0x1 ;  /* 0xffffffffff0a7424 */ /* 0x000fe200078e00ff */
[----:B------:R-:W4:Y:S01]  /*5a90*/  LDC R20, c[0x0][0x608] ;  /* 0x00018200ff147b82 */ /* 0x000f220000000800 */
[----:B------:R-:W-:Y:S01]  /*5aa0*/  IMAD.IADD R7, R9, 0x1, R7 ;  /* 0x0000000109077824 */ /* 0x000fe200078e0207 */
[----:B------:R-:W-:-:S04]  /*5ab0*/  I2FP.F32.U32 R9, R5 ;  /* 0x0000000500097245 */ /* 0x000fc80000201000 */
[-C--:B0-----:R-:W-:Y:S01]  /*5ac0*/  SHF.R.U64 R12, R8, R24.reuse, R7 ;  /* 0x00000018080c7219 */ /* 0x081fe20000001207 */
[----:B--2---:R-:W-:Y:S01]  /*5ad0*/  IMAD.MOV R8, RZ, RZ, -R13 ;  /* 0x000000ffff087224 */ /* 0x004fe200078e0a0d */
[----:B------:R-:W0:Y:S01]  /*5ae0*/  LDC R11, c[0x0][0x658] ;  /* 0x00019600ff0b7b82 */ /* 0x000e220000000800 */
[----:B-1----:R-:W-:Y:S01]  /*5af0*/  ISETP.NE.U32.AND P0, PT, R26, RZ, PT ;  /* 0x000000ff1a00720c */ /* 0x002fe20003f05070 */
[----:B------:R-:W-:Y:S01]  /*5b00*/  FMUL R9, R9, UR4 ;  /* 0x0000000409097c20 */ /* 0x000fe20008400000 */
[----:B------:R-:W-:Y:S02]  /*5b10*/  SHF.R.U32.HI R7, RZ, R24, R7 ;  /* 0x00000018ff077219 */ /* 0x000fe40000011607 */
[----:B------:R-:W-:-:S03]  /*5b20*/  ISETP.NE.AND.EX P0, PT, R27, RZ, PT, P0 ;  /* 0x000000ff1b00720c */ /* 0x000fc60003f05300 */
[----:B------:R-:W1:Y:S01]  /*5b30*/  LDC R22, c[0x0][0x148] ;  /* 0x00005200ff167b82 */ /* 0x000e620000000800 */
[----:B---3--:R-:W-:Y:S02]  /*5b40*/  IMAD R23, R15, R8, R6 ;  /* 0x000000080f177224 */ /* 0x008fe400078e0206 */
[----:B------:R-:W-:-:S05]  /*5b50*/  IMAD.MOV.U32 R8, RZ, RZ, 0x1 ;  /* 0x00000001ff087424 */ /* 0x000fca00078e00ff */
[----:B------:R-:W2:Y:S01]  /*5b60*/  LDC R21, c[0x0][0x600] ;  /* 0x00018000ff157b82 */ /* 0x000ea20000000800 */
[-CC-:B----4-:R-:W-:Y:S02]  /*5b70*/  SHF.R.U64 R15, R12, R20.reuse, R7.reuse ;  /* 0x000000140c0f7219 */ /* 0x190fe40000001207 */
[----:B------:R-:W-:Y:S02]  /*5b80*/  SHF.R.U32.HI R6, RZ, R20, R7 ;  /* 0x00000014ff067219 */ /* 0x000fe40000011607 */
[----:B------:R3:W4:Y:S03]  /*5b90*/  F2I.U32.TRUNC.NTZ R20, R9 ;  /* 0x0000000900147305 */ /* 0x000726000020f000 */
[----:B------:R-:W1:Y:S01]  /*5ba0*/  LDC R25, c[0x0][0x648] ;  /* 0x00019200ff197b82 */ /* 0x000e620000000800 */
[-C--:B0-----:R-:W-:Y:S02]  /*5bb0*/  SHF.R.U64 R19, R15, R11.reuse, R6 ;  /* 0x0000000b0f137219 */ /* 0x081fe40000001206 */
[----:B------:R-:W-:-:S02]  /*5bc0*/  SHF.L.U32 R10, R10, R11, RZ ;  /* 0x0000000b0a0a7219 */ /* 0x000fc400000006ff */
[-C--:B------:R-:W-:Y:S01]  /*5bd0*/  SHF.R.U32.HI R7, RZ, R11.reuse, R6 ;  /* 0x0000000bff077219 */ /* 0x080fe20000011606 */
[----:B------:R-:W-:Y:S01]  /*5be0*/  IMAD.MOV.U32 R6, RZ, RZ, R19 ;  /* 0x000000ffff067224 */ /* 0x000fe200078e0013 */
[----:B------:R-:W-:Y:S01]  /*5bf0*/  SHF.L.U32 R24, R8, R11, RZ ;  /* 0x0000000b08187219 */ /* 0x000fe200000006ff */
[----:B------:R-:W0:Y:S01]  /*5c00*/  LDC R28, c[0x0][0x638] ;  /* 0x00018e00ff1c7b82 */ /* 0x000e220000000800 */
[----:B------:R-:W-:-:S07]  /*5c10*/  LOP3.LUT R30, RZ, R10, RZ, 0x33, !PT ;  /* 0x0000000aff1e7212 */ /* 0x000fce00078e33ff */
[----:B------:R-:W0:Y:S01]  /*5c20*/  LDC R29, c[0x0][0x610] ;  /* 0x00018400ff1d7b82 */ /* 0x000e220000000800 */
[----:B---34-:R-:W-:Y:S05]  /*5c30*/  @!P0 BRA `(.L_x_165) ;  /* 0x0000000000288947 */ /* 0x018fea0003800000 */
[----:B------:R-:W3:Y:S02]  /*5c40*/  LDC R6, c[0x0][0x64c] ;  /* 0x00019300ff067b82 */ /* 0x000ee40000000800 */
[----:B---3--:R-:W-:-:S05]  /*5c50*/  IADD3 R11, P0, R19, R6, RZ ;  /* 0x00000006130b7210 */ /* 0x008fca0007f1e0ff */
        /* <DEDUP_REMOVED lines=8> */
.L_x_165:
[----:B------:R-:W-:Y:S01]  /*5ce0*/  ISETP.NE.AND P0, PT, R2, 0x1, PT ;  /* 0x000000010200780c */ /* 0x000fe20003f05270 */
[----:B--2---:R-:W-:Y:S01]  /*5cf0*/  VIADD R9, R21, 0xffffffff ;  /* 0xffffffff15097836 */ /* 0x004fe20000000000 */
[----:B-1----:R-:W-:Y:S01]  /*5d00*/  SHF.R.U64 R7, R6, R25, R7 ;  /* 0x0000001906077219 */ /* 0x002fe20000001207 */
[----:B------:R-:W-:Y:S01]  /*5d10*/  IMAD.MOV R20, RZ, RZ, -R20 ;  /* 0x000000ffff147224 */ /* 0x000fe200078e0a14 */
[----:B------:R-:W-:Y:S02]  /*5d20*/  LOP3.LUT R6, R15, R30, RZ, 0xc0, !PT ;  /* 0x0000001e0f067212 */ /* 0x000fe400078ec0ff */
[----:B------:R-:W-:Y:S01]  /*5d30*/  LOP3.LUT R12, R12, R9, RZ, 0xc0, !PT ;  /* 0x000000090c0c7212 */ /* 0x000fe200078ec0ff */
[----:B------:R-:W-:Y:S02]  /*5d40*/  IMAD.MOV R8, RZ, RZ, -R7 ;  /* 0x000000ffff087224 */ /* 0x000fe400078e0a07 */
[----:B------:R-:W-:Y:S02]  /*5d50*/  IMAD R6, R24, R7, R6 ;  /* 0x0000000718067224 */ /* 0x000fe400078e0206 */
[----:B------:R-:W-:-:S02]  /*5d60*/  IMAD.MOV.U32 R9, RZ, RZ, 0x1 ;  /* 0x00000001ff097424 */ /* 0x000fc400078e00ff */
[----:B------:R-:W-:Y:S02]  /*5d70*/  @P0 IMAD R23, R22, R20, R5 ;  /* 0x0000001416170224 */ /* 0x000fe400078e0205 */
[----:B0-----:R-:W-:Y:S02]  /*5d80*/  IMAD R5, R8, R28, R19 ;  /* 0x0000001c08057224 */ /* 0x001fe400078e0213 */
[----:B------:R-:W-:Y:S02]  /*5d90*/  IMAD R19, R6, R29, R23 ;  /* 0x0000001d06137224 */ /* 0x000fe400078e0217 */
[----:B------:R-:W-:Y:S02]  /*5da0*/  IMAD R6, R5, R21, R12 ;  /* 0x0000001505067224 */ /* 0x000fe400078e020c */
[----:B------:R-:W-:-:S03]  /*5db0*/  IMAD.MOV.U32 R8, RZ, RZ, R14 ;  /* 0x000000ffff087224 */ /* 0x000fc600078e000e */
[----:B------:R-:W-:Y:S02]  /*5dc0*/  SEL R20, R6, R19, !P0 ;  /* 0x0000001306147207 */ /* 0x000fe40004000000 */
[----:B------:R-:W-:-:S07]  /*5dd0*/  SEL R19, R19, R6, !P0 ;  /* 0x0000000613137207 */ /* 0x000fce0004000000 */
.L_x_163:
[----:B------:R-:W-:-:S08]  /*5de0*/  NOP ;  /* 0x0000000000007918 */ /* 0x000fd00000000000 */
[----:B------:R-:W0:-:S00]  /*5df0*/  USETMAXREG.DEALLOC.CTAPOOL 0x28 ;  /* 0x00000028000079c8 */ /* 0x000e0000080e0500 */
[----:B0-----:R-:W-:-:S13]  /*5e00*/  ISETP.NE.AND P0, PT, R0, RZ, PT ;  /* 0x000000ff0000720c */ /* 0x001fda0003f05270 */
[----:B------:R-:W-:Y:S05]  /*5e10*/  @P0 EXIT ;  /* 0x000000000000094d */ /* 0x000fea0003800000 */
[----:B------:R-:W-:Y:S01]  /*5e20*/  LOP3.LUT P0, RZ, R9, 0xff, RZ, 0xc0, !PT ;  /* 0x000000ff09ff7812 */ /* 0x000fe2000780c0ff */
[----:B------:R-:W-:Y:S02]  /*5e30*/  IMAD.MOV.U32 R0, RZ, RZ, 0x1 ;  /* 0x00000001ff007424 */ /* 0x000fe400078e00ff */
[----:B------:R-:W-:-:S10]  /*5e40*/  IMAD.MOV.U32 R12, RZ, RZ, RZ ;  /* 0x000000ffff0c7224 */ /* 0x000fd400078e00ff */
[----:B------:R-:W-:Y:S05]  /*5e50*/  @!P0 BRA `(.L_x_166) ;  /* 0x0000000c00148947 */ /* 0x000fea0003800000 */
[----:B------:R-:W0:Y:S01]  /*5e60*/  LDC R0, c[0x0][0x28c] ;  /* 0x0000a300ff007b82 */ /* 0x000e220000000800 */
[----:B------:R-:W-:Y:S01]  /*5e70*/  LOP3.LUT P0, RZ, R3, 0x1f, RZ, 0xc0, !PT ;  /* 0x0000001f03ff7812 */ /* 0x000fe2000780c0ff */
[----:B------:R-:W-:Y:S01]  /*5e80*/  ULDC UR5, c[0x0][0x658] ;  /* 0x0001960000057ab9 */ /* 0x000fe20000000800 */
[----:B------:R-:W-:Y:S01]  /*5e90*/  UMOV UR6, 0xffffffff ;  /* 0xffffffff00067882 */ /* 0x000fe20000000000 */
[----:B------:R-:W-:Y:S01]  /*5ea0*/  BSSY B0, `(.L_x_166) ;  /* 0x00000c0000007945 */ /* 0x000fe20003800000 */
[----:B------:R-:W-:Y:S01]  /*5eb0*/  USHF.L.U32 UR6, UR6, UR5, URZ ;  /* 0x0000000506067299 */ /* 0x000fe2000800063f */
[C---:B------:R-:W-:Y:S01]  /*5ec0*/  ISETP.NE.AND P2, PT, R4.reuse, RZ, PT ;  /* 0x000000ff0400720c */ /* 0x040fe20003f45270 */
[----:B------:R-:W-:Y:S01]  /*5ed0*/  IMAD.MOV.U32 R13, RZ, RZ, 0x1 ;  /* 0x00000001ff0d7424 */ /* 0x000fe200078e00ff */
[----:B------:R-:W-:Y:S01]  /*5ee0*/  ISETP.NE.OR P0, PT, R4, RZ, !P0 ;  /* 0x000000ff0400720c */ /* 0x000fe20004705670 */
[----:B------:R-:W-:Y:S01]  /*5ef0*/  IMAD.MOV.U32 R12, RZ, RZ, RZ ;  /* 0x000000ffff0c7224 */ /* 0x000fe200078e00ff */
[----:B------:R-:W-:Y:S01]  /*5f00*/  LOP3.LUT R11, R18, 0x2, RZ, 0xfc, !PT ;  /* 0x00000002120b7812 */ /* 0x000fe200078efcff */
[----:B------:R-:W-:Y:S01]  /*5f10*/  ULDC UR4, c[0x0][0x600] ;  /* 0x0001800000047ab9 */ /* 0x000fe20000000800 */
[----:B------:R-:W-:Y:S01]  /*5f20*/  UMOV UR7, 0x1 ;  /* 0x0000000100077882 */ /* 0x000fe20000000000 */
[----:B------:R-:W-:-:S02]  /*5f30*/  UIADD3 UR15, UR4, -0x1, URZ ;  /* 0xffffffff040f7890 */ /* 0x000fc4000fffe03f */
[----:B------:R-:W-:Y:S02]  /*5f40*/  USHF.L.U32 UR17, UR7, UR5, URZ ;  /* 0x0000000507117299 */ /* 0x000fe4000800063f */
[----:B------:R-:W-:Y:S01]  /*5f50*/  ULOP3.LUT UR16, URZ, UR6, URZ, 0x33, !UPT ;  /* 0x000000063f107292 */ /* 0x000fe2000f8e333f */
[----:B------:R-:W-:Y:S01]  /*5f60*/  ULDC.64 UR20, c[0x0][0x198] ;  /* 0x0000660000147ab9 */ /* 0x000fe20000000a00 */
[----:B0-----:R-:W-:-:S05]  /*5f70*/  VIADD R0, R0, 0x3f ;  /* 0x0000003f00007836 */ /* 0x001fca0000000000 */
[----:B------:R-:W-:-:S04]  /*5f80*/  SHF.R.S32.HI R3, RZ, 0x1f, R0 ;  /* 0x0000001fff037819 */ /* 0x000fc80000011400 */
[----:B------:R-:W-:Y:S01]  /*5f90*/  LEA.HI R3, R3, R0, RZ, 0x6 ;  /* 0x0000000003037211 */ /* 0x000fe200078f30ff */
[----:B------:R-:W-:-:S03]  /*5fa0*/  IMAD.MOV.U32 R0, RZ, RZ, 0x1 ;  /* 0x00000001ff007424 */ /* 0x000fc600078e00ff */
[----:B------:R-:W-:-:S05]  /*5fb0*/  SHF.R.S32.HI R3, RZ, 0x6, R3 ;  /* 0x00000006ff037819 */ /* 0x000fca0000011403 */
[----:B------:R-:W-:-:S07]  /*5fc0*/  VIADD R10, R3, 0x1 ;  /* 0x00000001030a7836 */ /* 0x000fce0000000000 */
.L_x_178:
[----:B------:R-:W-:-:S03]  /*5fd0*/  UMOV UR4, 0xffffffff ;  /* 0xffffffff00047882 */ /* 0x000fc60000000000 */
[----:B------:R-:W-:Y:S05]  /*5fe0*/  BRA.DIV UR4, `(.L_x_167) ;  /* 0x0000000e04747947 */ /* 0x000fea000b800000 */
[----:B------:R-:W-:-:S13]  /*5ff0*/  ELECT P6, URZ, PT ;  /* 0x00000000003f782f */ /* 0x000fda00038c0000 */
.L_x_188:
[----:B------:R-:W0:Y:S01]  /*6000*/  LDC R4, c[0x0][0x28c] ;  /* 0x0000a300ff047b82 */ /* 0x000e220000000800 */
[----:B------:R-:W-:Y:S01]  /*6010*/  BSSY B1, `(.L_x_168) ;  /* 0x0000037000017945 */ /* 0x000fe20003800000 */
[----:B0-----:R-:W-:-:S13]  /*6020*/  ISETP.LT.OR P6, PT, R4, 0x1, !P6 ;  /* 0x000000010400780c */ /* 0x001fda00077c1670 */
[----:B------:R-:W-:Y:S05]  /*6030*/  @P6 BRA `(.L_x_169) ;  /* 0x0000000000d06947 */ /* 0x000fea0003800000 */
[----:B------:R-:W-:Y:S02]  /*6040*/  IMAD.SHL.U32 R20, R20, 0x40, RZ ;  /* 0x0000004014147824 */ /* 0x000fe400078e00ff */
[----:B------:R-:W-:Y:S02]  /*6050*/  IMAD.SHL.U32 R19, R19, 0x100, RZ ;  /* 0x0000010013137824 */ /* 0x000fe400078e00ff */
[----:B------:R-:W-:Y:S02]  /*6060*/  IMAD.MOV.U32 R21, RZ, RZ, RZ ;  /* 0x000000ffff157224 */ /* 0x000fe400078e00ff */
[----:B------:R-:W-:Y:S02]  /*6070*/  IMAD.MOV.U32 R4, RZ, RZ, R10 ;  /* 0x000000ffff047224 */ /* 0x000fe400078e000a */
[----:B------:R-:W-:Y:S02]  /*6080*/  IMAD.MOV.U32 R5, RZ, RZ, R0 ;  /* 0x000000ffff057224 */ /* 0x000fe400078e0000 */
[----:B------:R-:W-:-:S07]  /*6090*/  IMAD.MOV.U32 R6, RZ, RZ, R12 ;  /* 0x000000ffff067224 */ /* 0x000fce00078e000c */
.L_x_173:
[----:B------:R-:W0:Y:S01]  /*60a0*/  S2R R14, SR_CgaCtaId ;  /* 0x00000000000e7919 */ /* 0x000e220000008800 */
[----:B------:R-:W-:Y:S01]  /*60b0*/  MOV R7, 0x400 ;  /* 0x0000040000077802 */ /* 0x000fe20000000f00 */
[----:B------:R-:W1:Y:S03]  /*60c0*/  @!P2 LDC R9, c[0x0][0x500] ;  /* 0x00014000ff09ab82 */ /* 0x000e660000000800 */
[----:B0-----:R-:W-:Y:S02]  /*60d0*/  LEA R15, R14, R7, 0x18 ;  /* 0x000000070e0f7211 */ /* 0x001fe400078ec0ff */
[----:B------:R-:W-:-:S03]  /*60e0*/  SHF.L.U32 R7, R5, 0x1f, RZ ;  /* 0x0000001f05077819 */ /* 0x000fc600000006ff */
[----:B------:R-:W-:-:S04]  /*60f0*/  IMAD R14, R6, 0x8, R15 ;  /* 0x00000008060e7824 */ /* 0x000fc800078e020f */
[----:B------:R-:W0:Y:S02]  /*6100*/  SYNCS.PHASECHK.TRANS64.TRYWAIT P1, [R14+URZ+0x18], R7 ;  /* 0x000018070e0075a7 */ /* 0x000e24000802017f */
[----:B01----:R-:W-:Y:S05]  /*6110*/  @!P1 BRA `(.L_x_170) ;  /* 0x0000000c00489947 */ /* 0x003fea0003800000 */
.L_x_189:
[----:B0-----:R-:W-:Y:S01]  /*6120*/  PRMT R7, R11, 0x9910, RZ ;  /* 0x000099100b077816 */ /* 0x001fe200000000ff */
[----:B------:R0:W-:Y:S03]  /*6130*/  @!P2 SYNCS.ARRIVE.TRANS64 RZ, [R14+URZ], R9 ;  /* 0x000000090effa9a7 */ /* 0x0001e6000800003f */
[----:B------:R-:W-:-:S13]  /*6140*/  ISETP.NE.AND P1, PT, R7, 0x2, PT ;  /* 0x000000020700780c */ /* 0x000fda0003f25270 */
[----:B0-----:R-:W-:Y:S05]  /*6150*/  @P1 BRA `(.L_x_171) ;  /* 0x0000000000041947 */ /* 0x001fea0003800000 */
[----:B------:R-:W-:Y:S01]  /*6160*/  BPT.TRAP 0x1 ;  /* 0x000000040000795c */ /* 0x000fe20000300000 */
.L_x_171:
[----:B------:R-:W-:Y:S05]  /*6170*/  @P0 BRA `(.L_x_172) ;  /* 0x0000000000040947 */ /* 0x000fea0003800000 */
[----:B------:R-:W-:Y:S01]  /*6180*/  BPT.TRAP 0x1 ;  /* 0x000000040000795c */ /* 0x000fe20000300000 */
.L_x_172:
[--C-:B------:R-:W-:Y:S01]  /*6190*/  IMAD R7, R6, 0x4000, R15.reuse ;  /* 0x0000400006077824 */ /* 0x100fe200078e020f */
[----:B------:R-:W-:Y:S01]  /*61a0*/  R2UR UR9, R14 ;  /* 0x000000000e0972ca */ /* 0x000fe200000e0000 */
[----:B------:R-:W-:Y:S01]  /*61b0*/  IMAD R15, R6, 0x1000, R15 ;  /* 0x00001000060f7824 */ /* 0x000fe200078e020f */
[----:B------:R-:W-:Y:S01]  /*61c0*/  UIADD3 UR4, UP0, UR20, 0xf0, URZ ;  /* 0x000000f014047890 */ /* 0x000fe2000ff1e03f */
[----:B------:R-:W-:Y:S01]  /*61d0*/  VIADD R4, R4, 0xffffffff ;  /* 0xffffffff04047836 */ /* 0x000fe20000000000 */
[----:B------:R-:W-:Y:S01]  /*61e0*/  R2UR UR5, R7 ;  /* 0x00000000070572ca */ /* 0x000fe200000e0000 */
[----:B------:R-:W-:Y:S01]  /*61f0*/  UIADD3 UR22, UP1, UR20, 0x1f0, URZ ;  /* 0x000001f014167890 */ /* 0x000fe2000ff3e03f */
[----:B------:R-:W-:Y:S01]  /*6200*/  R2UR UR8, R15 ;  /* 0x000000000f0872ca */ /* 0x000fe200000e0000 */
[----:B------:R-:W-:Y:S01]  /*6210*/  VIADD R6, R6, 0x1 ;  /* 0x0000000106067836 */ /* 0x000fe20000000000 */
[----:B------:R-:W-:Y:S01]  /*6220*/  R2UR UR11, R19 ;  /* 0x00000000130b72ca */ /* 0x000fe200000e0000 */
[----:B------:R-:W-:Y:S01]  /*6230*/  UIADD3.X UR23, URZ, UR21, URZ, UP1, !UPT ;  /* 0x000000153f177290 */ /* 0x000fe20008ffe43f */
[C---:B------:R-:W-:Y:S01]  /*6240*/  R2UR UR10, R21.reuse ;  /* 0x00000000150a72ca */ /* 0x040fe200000e0000 */
[----:B------:R-:W-:Y:S01]  /*6250*/  UMOV UR6, 0x0 ;  /* 0x0000000000067882 */ /* 0x000fe20000000000 */
[----:B------:R-:W-:Y:S01]  /*6260*/  R2UR UR12, R8 ;  /* 0x00000000080c72ca */ /* 0x000fe200000e0000 */
[----:B------:R-:W-:Y:S01]  /*6270*/  UMOV UR7, 0x10000000 ;  /* 0x1000000000077882 */ /* 0x000fe20000000000 */
[----:B------:R-:W-:Y:S01]  /*6280*/  R2UR UR18, R20 ;  /* 0x00000000141272ca */ /* 0x000fe200000e0000 */
[----:B------:R-:W-:Y:S01]  /*6290*/  VIADD R21, R21, 0x40 ;  /* 0x0000004015157836 */ /* 0x000fe20000000000 */
[----:B------:R-:W-:Y:S01]  /*62a0*/  ISETP.GT.AND P3, PT, R4, 0x1, PT ;  /* 0x000000010400780c */ /* 0x000fe20003f64270 */
[----:B------:R-:W-:Y:S01]  /*62b0*/  UIADD3 UR13, UR5, 0x100, URZ ;  /* 0x00000100050d7890 */ /* 0x000fe2000fffe03f */
[----:B------:R-:W-:Y:S01]  /*62c0*/  ISETP.NE.AND P1, PT, R6, 0x3, PT ;  /* 0x000000030600780c */ /* 0x000fe20003f25270 */
[----:B------:R-:W-:-:S02]  /*62d0*/  UIADD3.X UR5, URZ, UR21, URZ, UP0, !UPT ;  /* 0x000000153f057290 */ /* 0x000fc400087fe43f */
[----:B------:R-:W-:Y:S01]  /*62e0*/  UIADD3 UR14, UR8, 0xc100, URZ ;  /* 0x0000c100080e7890 */ /* 0x000fe2000fffe03f */
[----:B------:R-:W-:Y:S02]  /*62f0*/  SEL R14, RZ, 0x1, P1 ;  /* 0x00000001ff0e7807 */ /* 0x000fe40000800000 */
[----:B------:R-:W-:Y:S01]  /*6300*/  UMOV UR8, UR13 ;  /* 0x0000000d00087c82 */ /* 0x000fe20008000000 */
[----:B------:R-:W-:Y:S02]  /*6310*/  SEL R6, R6, RZ, P1 ;  /* 0x000000ff06067207 */ /* 0x000fe40000800000 */
[----:B------:R-:W-:Y:S01]  /*6320*/  LOP3.LUT R5, R5, R14, RZ, 0x3c, !PT ;  /* 0x0000000e05057212 */ /* 0x000fe200078e3cff */
[----:B------:R0:W-:Y:S02]  /*6330*/  UTMALDG.3D [UR8], [UR4], desc[UR6] ;  /* 0x00000608040075b4 */ /* 0x0001e40008011000 */
[----:B0-----:R-:W-:Y:S01]  /*6340*/  UMOV UR8, UR14 ;  /* 0x0000000e00087c82 */ /* 0x001fe20008000000 */
[----:B------:R-:W-:-:S02]  /*6350*/  UMOV UR11, UR18 ;  /* 0x00000012000b7c82 */ /* 0x000fc40008000000 */
[----:B------:R0:W-:Y:S02]  /*6360*/  UTMALDG.3D [UR8], [UR22], desc[UR6] ;  /* 0x00000608160075b4 */ /* 0x0001e40008011000 */
[----:B0-----:R-:W-:Y:S05]  /*6370*/  @P3 BRA `(.L_x_173) ;  /* 0xfffffffc00483947 */ /* 0x001fea000383ffff */
.L_x_169:
[----:B------:R-:W-:Y:S05]  /*6380*/  BSYNC B1 ;  /* 0x0000000000017941 */ /* 0x000fea0003800000 */
.L_x_168:
[----:B------:R-:W-:Y:S01]  /*6390*/  LOP3.LUT P3, RZ, R13, 0xff, RZ, 0xc0, !PT ;  /* 0x000000ff0dff7812 */ /* 0x000fe2000786c0ff */
[----:B------:R-:W-:Y:S01]  /*63a0*/  IMAD.IADD R12, R3, 0x1, R12 ;  /* 0x00000001030c7824 */ /* 0x000fe200078e020c */
[----:B------:R-:W-:Y:S01]  /*63b0*/  IADD3 R16, P4, R16, UR36, RZ ;  /* 0x0000002410107c10 */ /* 0x000fe2000ff9e0ff */
[----:B------:R-:W-:Y:S01]  /*63c0*/  ULDC.64 UR4, c[0x0][0x650] ;  /* 0x0001940000047ab9 */ /* 0x000fe20000000a00 */
[----:B------:R-:W-:Y:S01]  /*63d0*/  BSSY B1, `(.L_x_174) ;  /* 0x000006a000017945 */ /* 0x000fe20003800000 */
[----:B------:R-:W-:Y:S01]  /*63e0*/  IMAD.MOV.U32 R19, RZ, RZ, -0x1 ;  /* 0xffffffffff137424 */ /* 0x000fe200078e00ff */
[----:B------:R-:W-:Y:S01]  /*63f0*/  ISETP.GT.U32.AND P1, PT, R12, 0x2, PT ;  /* 0x000000020c00780c */ /* 0x000fe20003f24070 */
[----:B------:R-:W-:Y:S01]  /*6400*/  IMAD.MOV.U32 R20, RZ, RZ, -0x1 ;  /* 0xffffffffff147424 */ /* 0x000fe200078e00ff */
[----:B------:R-:W-:Y:S01]  /*6410*/  IADD3.X R17, R17, UR42, RZ, P4, !PT ;  /* 0x0000002a11117c10 */ /* 0x000fe2000a7fe4ff */
[----:B------:R-:W-:Y:S01]  /*6420*/  IMAD.MOV.U32 R8, RZ, RZ, -0x1 ;  /* 0xffffffffff087424 */ /* 0x000fe200078e00ff */
[----:B------:R-:W-:-:S02]  /*6430*/  ISETP.LT.U32.AND P1, PT, R3, 0x3, P1 ;  /* 0x000000030300780c */ /* 0x000fc40000f21070 */
[----:B------:R-:W-:Y:S01]  /*6440*/  PRMT R13, RZ, 0x7610, R13 ;  /* 0x00007610ff0d7816 */ /* 0x000fe2000000000d */
[----:B------:R-:W0:Y:S01]  /*6450*/  @P3 S2R R5, SR_CgaCtaId ;  /* 0x0000000000053919 */ /* 0x000e220000008800 */
[----:B------:R-:W-:-:S04]  /*6460*/  @P3 MOV R4, 0x400 ;  /* 0x0000040000043802 */ /* 0x000fc80000000f00 */
[----:B0-----:R-:W-:Y:S01]  /*6470*/  @P3 LEA R6, R5, R4, 0x18 ;  /* 0x0000000405063211 */ /* 0x001fe200078ec0ff */
[----:B------:R-:W-:-:S03]  /*6480*/  IMAD.WIDE.U32 R4, R12, -0x55555555, RZ ;  /* 0xaaaaaaab0c047825 */ /* 0x000fc600078e00ff */
[----:B------:R0:W-:Y:S01]  /*6490*/  @P3 SYNCS.ARRIVE.TRANS64.A1T0 RZ, [R6+URZ+0x48], RZ ;  /* 0x000048ff06ff39a7 */ /* 0x0001e2000810003f */
[----:B------:R-:W-:Y:S02]  /*64a0*/  ISETP.GE.U32.AND P3, PT, R3, 0x3, PT ;  /* 0x000000030300780c */ /* 0x000fe40003f66070 */
[----:B------:R-:W-:Y:S02]  /*64b0*/  SHF.R.U32.HI R7, RZ, 0x1, R5 ;  /* 0x00000001ff077819 */ /* 0x000fe40000011605 */
[----:B------:R-:W-:Y:S02]  /*64c0*/  SEL R5, RZ, 0x1, !P1 ;  /* 0x00000001ff057807 */ /* 0x000fe40004800000 */
[----:B------:R-:W-:Y:S01]  /*64d0*/  ISETP.GE.U32.AND P1, PT, R16, UR4, PT ;  /* 0x0000000410007c0c */ /* 0x000fe2000bf26070 */
[----:B------:R-:W-:Y:S01]  /*64e0*/  IMAD R12, R7, -0x3, R12 ;  /* 0xfffffffd070c7824 */ /* 0x000fe200078e020c */
[----:B------:R-:W-:Y:S02]  /*64f0*/  LOP3.LUT R0, R0, R5, RZ, 0x3c, !PT ;  /* 0x0000000500007212 */ /* 0x000fe400078e3cff */
[----:B------:R-:W-:-:S02]  /*6500*/  ISETP.GE.U32.AND.EX P1, PT, R17, UR5, PT, P1 ;  /* 0x0000000511007c0c */ /* 0x000fc4000bf26110 */
[----:B------:R-:W-:Y:S02]  /*6510*/  PRMT R4, RZ, 0x7610, R4 ;  /* 0x00007610ff047816 */ /* 0x000fe40000000004 */
[----:B------:R-:W-:-:S09]  /*6520*/  @P3 LOP3.LUT R0, R0, 0x1, R7, 0x78, !PT ;  /* 0x0000000100003812 */ /* 0x000fd200078e7807 */
[----:B0-----:R-:W-:Y:S05]  /*6530*/  @P1 BRA `(.L_x_175) ;  /* 0x00000004004c1947 */ /* 0x001fea0003800000 */
[----:B------:R-:W-:Y:S01]  /*6540*/  ULDC.64 UR4, c[0x0][0x628] ;  /* 0x00018a0000047ab9 */ /* 0x000fe20000000a00 */
[----:B------:R-:W0:Y:S01]  /*6550*/  S2R R15, SR_CTAID.X ;  /* 0x00000000000f7919 */ /* 0x000e220000002500 */
[----:B------:R-:W-:Y:S01]  /*6560*/  ISETP.NE.U32.AND P1, PT, RZ, UR4, PT ;  /* 0x00000004ff007c0c */ /* 0x000fe2000bf25070 */
[----:B------:R-:W-:Y:S01]  /*6570*/  ULDC UR7, c[0x0][0x630] ;  /* 0x00018c0000077ab9 */ /* 0x000fe20000000800 */
[----:B------:R-:W-:Y:S01]  /*6580*/  IMAD.MOV.U32 R4, RZ, RZ, R16 ;  /* 0x000000ffff047224 */ /* 0x000fe200078e0010 */
[----:B------:R-:W1:Y:S01]  /*6590*/  S2R R14, SR_CTAID.Y ;  /* 0x00000000000e7919 */ /* 0x000e620000002600 */
[----:B------:R-:W-:Y:S01]  /*65a0*/  ISETP.NE.AND.EX P1, PT, RZ, UR5, PT, P1 ;  /* 0x00000005ff007c0c */ /* 0x000fe2000bf25310 */
[----:B------:R-:W-:-:S12]  /*65b0*/  IMAD.MOV.U32 R5, RZ, RZ, R17 ;  /* 0x000000ffff057224 */ /* 0x000fd800078e0011 */
[----:B------:R-:W-:Y:S05]  /*65c0*/  @!P1 BRA `(.L_x_176) ;  /* 0x0000000000289947 */ /* 0x000fea0003800000 */
[----:B------:R-:W-:Y:S02]  /*65d0*/  ULDC UR6, c[0x0][0x634] ;  /* 0x00018d0000067ab9 */ /* 0x000fe40000000800 */
[----:B------:R-:W-:-:S05]  /*65e0*/  IADD3 R9, P1, R16, UR6, RZ ;  /* 0x0000000610097c10 */ /* 0x000fca000ff3e0ff */
[----:B------:R-:W-:-:S04]  /*65f0*/  IMAD.X R19, RZ, RZ, R17, P1 ;  /* 0x000000ffff137224 */ /* 0x000fc800008e0611 */
[----:B------:R-:W-:-:S04]  /*6600*/  IMAD.WIDE.U32 R6, R19, UR4, RZ ;  /* 0x0000000413067c25 */ /* 0x000fc8000f8e00ff */
[----:B------:R-:W-:-:S04]  /*6610*/  IMAD.WIDE.U32 R6, P1, R9, UR5, R6 ;  /* 0x0000000509067c25 */ /* 0x000fc8000f820006 */
[----:B------:R-:W-:-:S04]  /*6620*/  IMAD.WIDE.U32 R8, R9, UR4, RZ ;  /* 0x0000000409087c25 */ /* 0x000fc8000f8e00ff */
[----:B------:R-:W-:Y:S01]  /*6630*/  IMAD.X R5, RZ, RZ, RZ, P1 ;  /* 0x000000ffff057224 */ /* 0x000fe200008e06ff */
[----:B------:R-:W-:Y:S01]  /*6640*/  IADD3 RZ, P1, R9, R6, RZ ;  /* 0x0000000609ff7210 */ /* 0x000fe20007f3e0ff */
[----:B------:R-:W-:-:S04]  /*6650*/  IMAD.MOV.U32 R4, RZ, RZ, R7 ;  /* 0x000000ffff047224 */ /* 0x000fc800078e0007 */
[----:B------:R-:W-:-:S08]  /*6660*/  IMAD.WIDE.U32.X R4, R19, UR5, R4, P1 ;  /* 0x0000000513047c25 */ /* 0x000fd000088e0404 */
.L_x_176:
[--C-:B------:R-:W-:Y:S01]  /*6670*/  SHF.R.U64 R8, R4, UR7, R5.reuse ;  /* 0x0000000704087c19 */ /* 0x100fe20008001205 */
[----:B------:R-:W-:Y:S01]  /*6680*/  ULDC.64 UR4, c[0x0][0x620] ;  /* 0x0001880000047ab9 */ /* 0x000fe20000000a00 */
[----:B------:R-:W-:Y:S01]  /*6690*/  SHF.R.U32.HI R4, RZ, UR7, R5 ;  /* 0x00000007ff047c19 */ /* 0x000fe20008011605 */
[----:B------:R-:W2:Y:S01]  /*66a0*/  LDC R24, c[0x0][0x144] ;  /* 0x00005100ff187b82 */ /* 0x000ea20000000800 */
[----:B------:R-:W-:Y:S01]  /*66b0*/  IADD3 R7, P1, RZ, -R8, RZ ;  /* 0x80000008ff077210 */ /* 0x000fe20007f3e0ff */
[----:B------:R-:W-:Y:S01]  /*66c0*/  ULDC.64 UR8, c[0x0][0x640] ;  /* 0x0001900000087ab9 */ /* 0x000fe20000000a00 */
[----:B0-----:R-:W-:Y:S01]  /*66d0*/  I2FP.F32.U32 R9, R15 ;  /* 0x0000000f00097245 */ /* 0x001fe20000201000 */
[----:B------:R-:W-:Y:S02]  /*66e0*/  ULDC UR6, c[0x0][0x608] ;  /* 0x0001820000067ab9 */ /* 0x000fe40000000800 */
[----:B------:R-:W-:Y:S01]  /*66f0*/  IMAD.X R4, RZ, RZ, ~R4, P1 ;  /* 0x000000ffff047224 */ /* 0x000fe200008e0e04 */
[----:B------:R-:W-:Y:S01]  /*6700*/  ISETP.NE.U32.AND P1, PT, RZ, UR8, PT ;  /* 0x00000008ff007c0c */ /* 0x000fe2000bf25070 */
[----:B------:R-:W0:Y:S02]  /*6710*/  LDC R21, c[0x0][0x148] ;  /* 0x00005200ff157b82 */ /* 0x000e240000000800 */
[----:B------:R-:W-:Y:S01]  /*6720*/  IMAD R6, R4, UR4, RZ ;  /* 0x0000000404067c24 */ /* 0x000fe2000f8e02ff */
[----:B------:R-:W-:Y:S01]  /*6730*/  ISETP.NE.AND.EX P1, PT, RZ, UR9, PT, P1 ;  /* 0x00000009ff007c0c */ /* 0x000fe2000bf25310 */
[----:B------:R-:W-:Y:S01]  /*6740*/  IMAD.WIDE.U32 R4, R7, UR4, R16 ;  /* 0x0000000407047c25 */ /* 0x000fe2000f8e0010 */
[----:B------:R-:W-:-:S03]  /*6750*/  ULDC UR4, c[0x0][0x150] ;  /* 0x0000540000047ab9 */ /* 0x000fc60000000800 */
[----:B------:R-:W-:Y:S02]  /*6760*/  IMAD R7, R7, UR5, R6 ;  /* 0x0000000507077c24 */ /* 0x000fe4000f8e0206 */
[----:B------:R-:W-:Y:S01]  /*6770*/  FMUL R6, R9, UR4 ;  /* 0x0000000409067c20 */ /* 0x000fe20008400000 */
[----:B------:R-:W-:Y:S01]  /*6780*/  ULDC UR4, c[0x0][0x618] ;  /* 0x0001860000047ab9 */ /* 0x000fe20000000800 */
[----:B------:R-:W-:Y:S01]  /*6790*/  ULDC UR5, c[0x0][0x154] ;  /* 0x0000550000057ab9 */ /* 0x000fe20000000800 */
[----:B------:R-:W-:-:S03]  /*67a0*/  IMAD.IADD R5, R5, 0x1, R7 ;  /* 0x0000000105057824 */ /* 0x000fc600078e0207 */
[----:B------:R-:W3:Y:S02]  /*67b0*/  F2I.U32.TRUNC.NTZ R6, R6 ;  /* 0x0000000600067305 */ /* 0x000ee4000020f000 */
[----:B------:R-:W-:Y:S02]  /*67c0*/  SHF.R.U64 R9, R4, UR4, R5 ;  /* 0x0000000404097c19 */ /* 0x000fe40008001205 */
[----:B-1----:R-:W-:-:S05]  /*67d0*/  I2FP.F32.U32 R4, R14 ;  /* 0x0000000e00047245 */ /* 0x002fca0000201000 */
[----:B------:R-:W-:Y:S01]  /*67e0*/  FMUL R22, R4, UR5 ;  /* 0x0000000504167c20 */ /* 0x000fe20008400000 */
[----:B------:R-:W-:Y:S01]  /*67f0*/  SHF.R.U32.HI R4, RZ, UR4, R5 ;  /* 0x00000004ff047c19 */ /* 0x000fe20008011605 */
[----:B------:R-:W-:-:S03]  /*6800*/  ULDC UR4, c[0x0][0x658] ;  /* 0x0001960000047ab9 */ /* 0x000fc60000000800 */
[--C-:B------:R-:W-:Y:S01]  /*6810*/  SHF.R.U64 R20, R9, UR6, R4.reuse ;  /* 0x0000000609147c19 */ /* 0x100fe20008001204 */
[----:B------:R-:W1:Y:S01]  /*6820*/  F2I.U32.TRUNC.NTZ R22, R22 ;  /* 0x0000001600167305 */ /* 0x000e62000020f000 */
[----:B------:R-:W-:Y:S01]  /*6830*/  SHF.R.U32.HI R5, RZ, UR6, R4 ;  /* 0x00000006ff057c19 */ /* 0x000fe20008011604 */
[----:B---3--:R-:W-:-:S03]  /*6840*/  IMAD.MOV R6, RZ, RZ, -R6 ;  /* 0x000000ffff067224 */ /* 0x008fc600078e0a06 */
[----:B------:R-:W-:Y:S01]  /*6850*/  SHF.R.U64 R19, R20, UR4, R5 ;  /* 0x0000000414137c19 */ /* 0x000fe20008001205 */
[----:B--2---:R-:W-:Y:S01]  /*6860*/  IMAD R15, R24, R6, R15 ;  /* 0x00000006180f7224 */ /* 0x004fe200078e020f */
[----:B------:R-:W-:-:S03]  /*6870*/  SHF.R.U32.HI R23, RZ, UR4, R5 ;  /* 0x00000004ff177c19 */ /* 0x000fc60008011605 */
[----:B------:R-:W-:Y:S02]  /*6880*/  IMAD.MOV.U32 R4, RZ, RZ, R19 ;  /* 0x000000ffff047224 */ /* 0x000fe400078e0013 */
[----:B------:R-:W-:Y:S01]  /*6890*/  IMAD.MOV.U32 R5, RZ, RZ, R23 ;  /* 0x000000ffff057224 */ /* 0x000fe200078e0017 */
[----:B-1----:R-:W-:Y:S06]  /*68a0*/  @!P1 BRA `(.L_x_177) ;  /* 0x0000000000289947 */ /* 0x002fec0003800000 */
[----:B------:R-:W-:Y:S02]  /*68b0*/  ULDC UR4, c[0x0][0x64c] ;  /* 0x0001930000047ab9 */ /* 0x000fe40000000800 */
[----:B------:R-:W-:-:S05]  /*68c0*/  IADD3 R5, P1, R19, UR4, RZ ;  /* 0x0000000413057c10 */ /* 0x000fca000ff3e0ff */
[----:B------:R-:W-:-:S04]  /*68d0*/  IMAD.X R23, RZ, RZ, R23, P1 ;  /* 0x000000ffff177224 */ /* 0x000fc800008e0617 */
[----:B------:R-:W-:-:S04]  /*68e0*/  IMAD.WIDE.U32 R6, R23, UR8, RZ ;  /* 0x0000000817067c25 */ /* 0x000fc8000f8e00ff */
[----:B------:R-:W-:-:S04]  /*68f0*/  IMAD.WIDE.U32 R6, P1, R5, UR9, R6 ;  /* 0x0000000905067c25 */ /* 0x000fc8000f820006 */
[----:B------:R-:W-:-:S04]  /*6900*/  IMAD.WIDE.U32 R4, R5, UR8, RZ ;  /* 0x0000000805047c25 */ /* 0x000fc8000f8e00ff */
[----:B------:R-:W-:Y:S01]  /*6910*/  IMAD.MOV.U32 R4, RZ, RZ, R7 ;  /* 0x000000ffff047224 */ /* 0x000fe200078e0007 */
[----:B------:R-:W-:Y:S01]  /*6920*/  IADD3 RZ, P3, R5, R6, RZ ;  /* 0x0000000605ff7210 */ /* 0x000fe20007f7e0ff */
[----:B------:R-:W-:-:S04]  /*6930*/  IMAD.X R5, RZ, RZ, RZ, P1 ;  /* 0x000000ffff057224 */ /* 0x000fc800008e06ff */
[----:B------:R-:W-:-:S08]  /*6940*/  IMAD.WIDE.U32.X R4, R23, UR9, R4, P3 ;  /* 0x0000000917047c25 */ /* 0x000fd000098e0404 */
.L_x_177:
[----:B------:R-:W-:Y:S01]  /*6950*/  ISETP.NE.AND P1, PT, R2, 0x1, PT ;  /* 0x000000010200780c */ /* 0x000fe20003f25270 */
[----:B------:R-:W-:Y:S01]  /*6960*/  ULDC UR4, c[0x0][0x648] ;  /* 0x0001920000047ab9 */ /* 0x000fe20000000800 */
[----:B------:R-:W-:Y:S01]  /*6970*/  LOP3.LUT R20, R20, UR16, RZ, 0xc0, !PT ;  /* 0x0000001014147c12 */ /* 0x000fe2000f8ec0ff */
[----:B------:R-:W-:Y:S01]  /*6980*/  IMAD.MOV R22, RZ, RZ, -R22 ;  /* 0x000000ffff167224 */ /* 0x000fe200078e0a16 */
[----:B------:R-:W-:Y:S01]  /*6990*/  SHF.R.U64 R5, R4, UR4, R5 ;  /* 0x0000000404057c19 */ /* 0x000fe20008001205 */
[----:B------:R-:W-:Y:S01]  /*69a0*/  ULDC UR4, c[0x0][0x638] ;  /* 0x00018e0000047ab9 */ /* 0x000fe20000000800 */
[----:B------:R-:W-:Y:S01]  /*69b0*/  LOP3.LUT R6, R9, UR15, RZ, 0xc0, !PT ;  /* 0x0000000f09067c12 */ /* 0x000fe2000f8ec0ff */
[----:B------:R-:W-:Y:S02]  /*69c0*/  ULDC UR5, c[0x0][0x610] ;  /* 0x0001840000057ab9 */ /* 0x000fe40000000800 */
[----:B------:R-:W-:Y:S02]  /*69d0*/  IMAD.MOV R4, RZ, RZ, -R5 ;  /* 0x000000ffff047224 */ /* 0x000fe400078e0a05 */
[----:B------:R-:W-:-:S02]  /*69e0*/  IMAD R20, R5, UR17, R20 ;  /* 0x0000001105147c24 */ /* 0x000fc4000f8e0214 */
[----:B0-----:R-:W-:Y:S02]  /*69f0*/  @P1 IMAD R15, R21, R22, R14 ;  /* 0x00000016150f1224 */ /* 0x001fe400078e020e */
[----:B------:R-:W-:Y:S01]  /*6a00*/  IMAD R19, R4, UR4, R19 ;  /* 0x0000000404137c24 */ /* 0x000fe2000f8e0213 */
[----:B------:R-:W-:Y:S01]  /*6a10*/  ULDC UR4, c[0x0][0x600] ;  /* 0x0001800000047ab9 */ /* 0x000fe20000000800 */
[----:B------:R-:W-:Y:S02]  /*6a20*/  IMAD R15, R20, UR5, R15 ;  /* 0x00000005140f7c24 */ /* 0x000fe4000f8e020f */
[----:B------:R-:W-:Y:S02]  /*6a30*/  IMAD R6, R19, UR4, R6 ;  /* 0x0000000413067c24 */ /* 0x000fe4000f8e0206 */
[----:B------:R-:W-:-:S03]  /*6a40*/  IMAD.MOV.U32 R4, RZ, RZ, 0x1 ;  /* 0x00000001ff047424 */ /* 0x000fc600078e00ff */
[----:B------:R-:W-:Y:S02]  /*6a50*/  SEL R20, R6, R15, !P1 ;  /* 0x0000000f06147207 */ /* 0x000fe40004800000 */
[----:B------:R-:W-:-:S07]  /*6a60*/  SEL R19, R15, R6, !P1 ;  /* 0x000000060f137207 */ /* 0x000fce0004800000 */
.L_x_175:
[----:B------:R-:W-:Y:S05]  /*6a70*/  BSYNC B1 ;  /* 0x0000000000017941 */ /* 0x000fea0003800000 */
.L_x_174:
[----:B------:R-:W-:-:S13]  /*6a80*/  LOP3.LUT P1, RZ, R4, 0xff, RZ, 0xc0, !PT ;  /* 0x000000ff04ff7812 */ /* 0x000fda000782c0ff */
[----:B------:R-:W-:Y:S05]  /*6a90*/  @P1 BRA `(.L_x_178) ;  /* 0xfffffff4004c1947 */ /* 0x000fea000383ffff */
[----:B------:R-:W-:Y:S05]  /*6aa0*/  BSYNC B0 ;  /* 0x0000000000007941 */ /* 0x000fea0003800000 */
.L_x_166:
[----:B------:R-:W-:-:S03]  /*6ab0*/  UMOV UR4, 0xffffffff ;  /* 0xffffffff00047882 */ /* 0x000fc60000000000 */
[----:B------:R-:W-:Y:S05]  /*6ac0*/  BRA.DIV UR4, `(.L_x_179) ;  /* 0x0000000204f07947 */ /* 0x000fea000b800000 */
[----:B------:R-:W-:-:S13]  /*6ad0*/  ELECT P6, URZ, PT ;  /* 0x00000000003f782f */ /* 0x000fda00038c0000 */
.L_x_192:
[----:B------:R-:W-:Y:S04]  /*6ae0*/  BSSY B0, `(.L_x_180) ;  /* 0x0000022000007945 */ /* 0x000fe80003800000 */
[----:B------:R-:W-:Y:S05]  /*6af0*/  @!P6 BRA `(.L_x_181) ;  /* 0x000000000080e947 */ /* 0x000fea0003800000 */
[----:B------:R-:W-:-:S04]  /*6b00*/  LOP3.LUT R18, R18, 0x2, RZ, 0xfc, !PT ;  /* 0x0000000212127812 */ /* 0x000fc800078efcff */
[----:B------:R-:W-:-:S13]  /*6b10*/  ISETP.NE.AND P0, PT, R18, 0x3, PT ;  /* 0x000000031200780c */ /* 0x000fda0003f05270 */
[----:B------:R-:W-:Y:S05]  /*6b20*/  @!P0 BRA `(.L_x_182) ;  /* 0x0000000000048947 */ /* 0x000fea0003800000 */
[----:B------:R-:W-:Y:S01]  /*6b30*/  BPT.TRAP 0x1 ;  /* 0x000000040000795c */ /* 0x000fe20000300000 */
.L_x_182:
[----:B------:R-:W0:Y:S01]  /*6b40*/  S2R R3, SR_CgaCtaId ;  /* 0x0000000000037919 */ /* 0x000e220000008800 */
[----:B------:R-:W-:-:S04]  /*6b50*/  MOV R2, 0x400 ;  /* 0x0000040000027802 */ /* 0x000fc80000000f00 */
[----:B0-----:R-:W-:Y:S02]  /*6b60*/  LEA R3, R3, R2, 0x18 ;  /* 0x0000000203037211 */ /* 0x001fe400078ec0ff */
[----:B------:R-:W-:-:S03]  /*6b70*/  SHF.L.U32 R2, R0, 0x1f, RZ ;  /* 0x0000001f00027819 */ /* 0x000fc600000006ff */
[----:B------:R-:W-:-:S04]  /*6b80*/  VIADD R3, R3, 0x18 ;  /* 0x0000001803037836 */ /* 0x000fc80000000000 */
[C---:B------:R-:W-:Y:S02]  /*6b90*/  IMAD R7, R12.reuse, 0x8, R3 ;  /* 0x000000080c077824 */ /* 0x040fe400078e0203 */
[----:B------:R-:W-:Y:S02]  /*6ba0*/  VIADD R12, R12, 0x1 ;  /* 0x000000010c0c7836 */ /* 0x000fe40000000000 */
[----:B------:R-:W0:Y:S03]  /*6bb0*/  SYNCS.PHASECHK.TRANS64.TRYWAIT P0, [R7+URZ], R2 ;  /* 0x00000002070075a7 */ /* 0x000e26000800017f */
[----:B------:R-:W-:-:S04]  /*6bc0*/  ISETP.NE.AND P1, PT, R12, 0x3, PT ;  /* 0x000000030c00780c */ /* 0x000fc80003f25270 */
[----:B------:R-:W-:Y:S02]  /*6bd0*/  SEL R5, RZ, 0x1, P1 ;  /* 0x00000001ff057807 */ /* 0x000fe40000800000 */
[----:B------:R-:W-:Y:S02]  /*6be0*/  SEL R12, R12, RZ, P1 ;  /* 0x000000ff0c0c7207 */ /* 0x000fe40000800000 */
[----:B------:R-:W-:-:S03]  /*6bf0*/  LOP3.LUT R5, R0, R5, RZ, 0x3c, !PT ;  /* 0x0000000500057212 */ /* 0x000fc600078e3cff */
[----:B------:R-:W-:Y:S01]  /*6c00*/  IMAD R9, R12, 0x8, R3 ;  /* 0x000000080c097824 */ /* 0x000fe200078e0203 */
[----:B------:R-:W-:Y:S01]  /*6c10*/  SHF.L.U32 R4, R5, 0x1f, RZ ;  /* 0x0000001f05047819 */ /* 0x000fe200000006ff */
[----:B0-----:R-:W-:Y:S06]  /*6c20*/  @!P0 BRA `(.L_x_183) ;  /* 0x0000000000b88947 */ /* 0x001fec0003800000 */
.L_x_193:
[----:B------:R-:W1:Y:S01]  /*6c30*/  SYNCS.PHASECHK.TRANS64.TRYWAIT P0, [R9+URZ], R4 ;  /* 0x00000004090075a7 */ /* 0x000e62000800017f */
[----:B------:R-:W-:-:S05]  /*6c40*/  VIADD R0, R12, 0x1 ;  /* 0x000000010c007836 */ /* 0x000fca0000000000 */
[----:B------:R-:W-:-:S04]  /*6c50*/  ISETP.NE.AND P1, PT, R0, 0x3, PT ;  /* 0x000000030000780c */ /* 0x000fc80003f25270 */
[----:B0-----:R-:W-:Y:S02]  /*6c60*/  SEL R2, RZ, 0x1, P1 ;  /* 0x00000001ff027807 */ /* 0x001fe40000800000 */
[----:B------:R-:W-:Y:S02]  /*6c70*/  SEL R0, R0, RZ, P1 ;  /* 0x000000ff00007207 */ /* 0x000fe40000800000 */
[----:B------:R-:W-:Y:S01]  /*6c80*/  LOP3.LUT R2, R5, R2, RZ, 0x3c, !PT ;  /* 0x0000000205027212 */ /* 0x000fe200078e3cff */
[----:B-1----:R-:W-:Y:S06]  /*6c90*/  @!P0 BRA `(.L_x_184) ;  /* 0x0000000000b08947 */ /* 0x002fec0003800000 */
.L_x_194:
[----:B------:R-:W-:Y:S01]  /*6ca0*/  IMAD R3, R0, 0x8, R3 ;  /* 0x0000000800037824 */ /* 0x000fe200078e0203 */
[----:B------:R-:W-:-:S07]  /*6cb0*/  SHF.L.U32 R0, R2, 0x1f, RZ ;  /* 0x0000001f02007819 */ /* 0x000fce00000006ff */
.L_x_185:
[----:B-1----:R1:W2:Y:S02]  /*6cc0*/  SYNCS.PHASECHK.TRANS64.TRYWAIT P0, [R3+URZ], R0 ;  /* 0x00000000030075a7 */ /* 0x0022a4000800017f */
[----:B--2---:R-:W-:Y:S05]  /*6cd0*/  @!P0 NANOSLEEP.SYNCS 0x989680 ;  /* 0x009896800000895d */ /* 0x004fea0003900000 */
[----:B------:R-:W2:Y:S02]  /*6ce0*/  @!P0 SYNCS.PHASECHK.TRANS64 P0, [R3+URZ], R0 ;  /* 0x00000000030085a7 */ /* 0x000ea4000800007f */
[----:B--2---:R-:W-:Y:S05]  /*6cf0*/  @!P0 BRA `(.L_x_185) ;  /* 0xfffffffc00f08947 */ /* 0x004fea000383ffff */
.L_x_181:
[----:B------:R-:W-:Y:S05]  /*6d00*/  BSYNC B0 ;  /* 0x0000000000007941 */ /* 0x000fea0003800000 */
.L_x_180:
[----:B------:R-:W-:Y:S05]  /*6d10*/  EXIT ;  /* 0x000000000000794d */ /* 0x000fea0003800000 */
.L_x_17:
[----:B-1----:R1:W2:Y:S02]  /*6d20*/  SYNCS.PHASECHK.TRANS64.TRYWAIT P1, [R3+URZ], R0 ;  /* 0x00000000030075a7 */ /* 0x0022a4000802017f */
[----:B--2---:R-:W-:Y:S05]  /*6d30*/  @!P1 NANOSLEEP.SYNCS 0x989680 ;  /* 0x009896800000995d */ /* 0x004fea0003900000 */
[----:B------:R-:W2:Y:S02]  /*6d40*/  @!P1 SYNCS.PHASECHK.TRANS64 P1, [R3+URZ], R0 ;  /* 0x00000000030095a7 */ /* 0x000ea4000802007f */
[----:B--2---:R-:W-:Y:S05]  /*6d50*/  @!P1 BRA `(.L_x_17) ;  /* 0xfffffffc00f09947 */ /* 0x004fea000383ffff */
[----:B------:R-:W-:Y:S05]  /*6d60*/  BRA `(.L_x_16) ;  /* 0xffffffa400c87947 */ /* 0x000fea000383ffff */
.L_x_22:
[----:B-1----:R1:W2:Y:S02]  /*6d70*/  SYNCS.PHASECHK.TRANS64.TRYWAIT P1, [R5+URZ], R4 ;  /* 0x00000004050075a7 */ /* 0x0022a4000802017f */
[----:B--2---:R-:W-:Y:S05]  /*6d80*/  @!P1 NANOSLEEP.SYNCS 0x989680 ;  /* 0x009896800000995d */ /* 0x004fea0003900000 */
[----:B------:R-:W2:Y:S02]  /*6d90*/  @!P1 SYNCS.PHASECHK.TRANS64 P1, [R5+URZ], R4 ;  /* 0x00000004050095a7 */ /* 0x000ea4000802007f */
[----:B--2---:R-:W-:Y:S05]  /*6da0*/  @!P1 BRA `(.L_x_22) ;  /* 0xfffffffc00f09947 */ /* 0x004fea000383ffff */
[----:B------:R-:W-:Y:S05]  /*6db0*/  BRA `(.L_x_21) ;  /* 0xffffffa8009c7947 */ /* 0x000fea000383ffff */
.L_x_167:
[----:B------:R-:W-:Y:S01]  /*6dc0*/  BSSY B1, `(.L_x_186) ;  /* 0x0000006000017945 */ /* 0x000fe20003800000 */
[----:B------:R-:W-:-:S07]  /*6dd0*/  IMAD.MOV.U32 R15, RZ, RZ, -0x1 ;  /* 0xffffffffff0f7424 */ /* 0x000fce00078e00ff */
[----:B------:R-:W-:Y:S05]  /*6de0*/  WARPSYNC.COLLECTIVE R15, `(.L_x_187) ;  /* 0x000000000f0c7348 */ /* 0x000fea0003c00000 */
[----:B------:R-:W-:Y:S02]  /*6df0*/  ELECT P6, UR62, PT ;  /* 0x00000000003e782f */ /* 0x000fe400038c0000 */
[----:B------:R-:W-:Y:S01]  /*6e00*/  MOV R14, UR62 ;  /* 0x0000003e000e7c02 */ /* 0x000fe20008000f00 */
[----:B------:R-:W-:Y:S10]  /*6e10*/  ENDCOLLECTIVE ;  /* 0x000000000000791b */ /* 0x000ff40003800000 */
.L_x_187:
[----:B------:R-:W-:Y:S05]  /*6e20*/  BSYNC B1 ;  /* 0x0000000000017941 */ /* 0x000fea0003800000 */
.L_x_186:
[----:B------:R-:W-:Y:S05]  /*6e30*/  BRA `(.L_x_188) ;  /* 0xfffffff000707947 */ /* 0x000fea000383ffff */
.L_x_170:
[----:B0-----:R0:W1:Y:S02]  /*6e40*/  SYNCS.PHASECHK.TRANS64.TRYWAIT P1, [R14+URZ+0x18], R7 ;  /* 0x000018070e0075a7 */ /* 0x001064000802017f */
[----:B-1----:R-:W-:Y:S05]  /*6e50*/  @!P1 NANOSLEEP.SYNCS 0x989680 ;  /* 0x009896800000995d */ /* 0x002fea0003900000 */
[----:B------:R-:W1:Y:S02]  /*6e60*/  @!P1 SYNCS.PHASECHK.TRANS64 P1, [R14+URZ+0x18], R7 ;  /* 0x000018070e0095a7 */ /* 0x000e64000802007f */
[----:B-1----:R-:W-:Y:S05]  /*6e70*/  @!P1 BRA `(.L_x_170) ;  /* 0xfffffffc00f09947 */ /* 0x002fea000383ffff */
[----:B------:R-:W-:Y:S05]  /*6e80*/  BRA `(.L_x_189) ;  /* 0xfffffff000a47947 */ /* 0x000fea000383ffff */
.L_x_179:
[----:B------:R-:W-:Y:S01]  /*6e90*/  BSSY B0, `(.L_x_190) ;  /* 0x0000006000007945 */ /* 0x000fe20003800000 */
[----:B------:R-:W-:-:S07]  /*6ea0*/  IMAD.MOV.U32 R15, RZ, RZ, -0x1 ;  /* 0xffffffffff0f7424 */ /* 0x000fce00078e00ff */
[----:B------:R-:W-:Y:S05]  /*6eb0*/  WARPSYNC.COLLECTIVE R15, `(.L_x_191) ;  /* 0x000000000f0c7348 */ /* 0x000fea0003c00000 */
[----:B------:R-:W-:Y:S02]  /*6ec0*/  ELECT P6, UR62, PT ;  /* 0x00000000003e782f */ /* 0x000fe400038c0000 */
[----:B------:R-:W-:Y:S01]  /*6ed0*/  MOV R14, UR62 ;  /* 0x0000003e000e7c02 */ /* 0x000fe20008000f00 */
[----:B------:R-:W-:Y:S10]  /*6ee0*/  ENDCOLLECTIVE ;  /* 0x000000000000791b */ /* 0x000ff40003800000 */
.L_x_191:
[----:B------:R-:W-:Y:S05]  /*6ef0*/  BSYNC B0 ;  /* 0x0000000000007941 */ /* 0x000fea0003800000 */
.L_x_190:
[----:B------:R-:W-:Y:S05]  /*6f00*/  BRA `(.L_x_192) ;  /* 0xfffffff800f47947 */ /* 0x000fea000383ffff */
.L_x_183:
[----:B0-----:R0:W1:Y:S02]  /*6f10*/  SYNCS.PHASECHK.TRANS64.TRYWAIT P0, [R7+URZ], R2 ;  /* 0x00000002070075a7 */ /* 0x001064000800017f */
[----:B-1----:R-:W-:Y:S05]  /*6f20*/  @!P0 NANOSLEEP.SYNCS 0x989680 ;  /* 0x009896800000895d */ /* 0x002fea0003900000 */
[----:B------:R-:W1:Y:S02]  /*6f30*/  @!P0 SYNCS.PHASECHK.TRANS64 P0, [R7+URZ], R2 ;  /* 0x00000002070085a7 */ /* 0x000e64000800007f */
[----:B-1----:R-:W-:Y:S05]  /*6f40*/  @!P0 BRA `(.L_x_183) ;  /* 0xfffffffc00f08947 */ /* 0x002fea000383ffff */
[----:B------:R-:W-:Y:S05]  /*6f50*/  BRA `(.L_x_193) ;  /* 0xfffffffc00347947 */ /* 0x000fea000383ffff */
.L_x_184:
[----:B0-----:R0:W1:Y:S02]  /*6f60*/  SYNCS.PHASECHK.TRANS64.TRYWAIT P0, [R9+URZ], R4 ;  /* 0x00000004090075a7 */ /* 0x001064000800017f */
[----:B-1----:R-:W-:Y:S05]  /*6f70*/  @!P0 NANOSLEEP.SYNCS 0x989680 ;  /* 0x009896800000895d */ /* 0x002fea0003900000 */
[----:B------:R-:W1:Y:S02]  /*6f80*/  @!P0 SYNCS.PHASECHK.TRANS64 P0, [R9+URZ], R4 ;  /* 0x00000004090085a7 */ /* 0x000e64000800007f */
[----:B-1----:R-:W-:Y:S05]  /*6f90*/  @!P0 BRA `(.L_x_184) ;  /* 0xfffffffc00f08947 */ /* 0x002fea000383ffff */
[----:B------:R-:W-:Y:S05]  /*6fa0*/  BRA `(.L_x_194) ;  /* 0xfffffffc003c7947 */ /* 0x000fea000383ffff */
.L_x_195:
[----:B------:R-:W-:-:S00]  /*6fb0*/  BRA `(.L_x_195) ;  /* 0xfffffffc00fc7947 */ /* 0x000fc0000383ffff */
[----:B------:R-:W-:-:S00]  /*6fc0*/  NOP ;  /* 0x0000000000007918 */ /* 0x000fc00000000000 */
        /* <DEDUP_REMOVED lines=11> */
.L_x_196:


//--------------------- .nv.global.init           --------------------------
	.section	.nv.global.init,"aw",@progbits
.nv.global.init:
	.type		$str$22,@object
	.size		$str$22,($str$23 - $str$22)
$str$22:
        /*0000*/ 	.byte	0x6b, 0x5f, 0x74, 0x69, 0x6c, 0x65, 0x5f, 0x63, 0x6f, 0x75, 0x6e, 0x74, 0x20, 0x3e, 0x3d, 0x20
        /*0010*/ 	.byte	0x31, 0x00
	.type		$str$23,@object
	.size		$str$23,(__unnamed_1 - $str$23)
$str$23:
        /*0012*/ 	.byte	0x2f, 0x74, 0x6d, 0x70, 0x2f, 0x63, 0x75, 0x74, 0x6c, 0x61, 0x73, 0x73, 0x5f, 0x73, 0x77, 0x65
        /*0022*/ 	.byte	0x65, 0x70, 0x5f, 0x73, 0x72, 0x63, 0x2f, 0x69, 0x6e, 0x63, 0x6c, 0x75, 0x64, 0x65, 0x2f, 0x63
        /*0032*/ 	.byte	0x75, 0x74, 0x6c, 0x61, 0x73, 0x73, 0x2f, 0x67, 0x65, 0x6d, 0x6d, 0x2f, 0x63, 0x6f, 0x6c, 0x6c
        /*0042*/ 	.byte	0x65, 0x63, 0x74, 0x69, 0x76, 0x65, 0x2f, 0x73, 0x6d, 0x39, 0x30, 0x5f, 0x6d, 0x6d, 0x61, 0x5f
        /*0052*/ 	.byte	0x74, 0x6d, 0x61, 0x5f, 0x67, 0x6d, 0x6d, 0x61, 0x5f, 0x73, 0x73, 0x5f, 0x77, 0x61, 0x72, 0x70
        /*0062*/ 	.byte	0x73, 0x70, 0x65, 0x63, 0x69, 0x61, 0x6c, 0x69, 0x7a, 0x65, 0x64, 0x2e, 0x68, 0x70, 0x70, 0x00
	.type		__unnamed_1,@object
	.size		__unnamed_1,(.L_0 - __unnamed_1)
__unnamed_1:
        /*0072*/ 	.byte	0x76, 0x6f, 0x69, 0x64, 0x20, 0x63, 0x75, 0x74, 0x6c, 0x61, 0x73, 0x73, 0x3a, 0x3a, 0x67, 0x65
        /* <DEDUP_REMOVED lines=171> */
        /*0b32*/ 	.byte	0x65, 0x3a, 0x3a, 0x69, 0x64, 0x65, 0x6e, 0x74, 0x69, 0x74, 0x79, 0x5d, 0x00
.L_0:


//--------------------- .nv.shared._ZN7cutlass13device_kernelINS_4gemm6kernel13GemmUniversalIN4cute5tupleIJiiiiEEENS1_10collective13CollectiveMmaINS1_34MainloopSm90TmaGmmaWarpSpecializedILi3ENS5_IJNS4_1CILi1EEESB_SB_EEENS1_35KernelTmaWarpSpecializedCooperativeEEENS5_IJNSA_ILi256EEENSA_ILi64EEESG_EEEaNS5_IJlSB_lEEEaSI_NS4_8TiledMMAINS4_8MMA_AtomIJNS4_4SM904GMMA26MMA_64x64x32_S32S8S8_SS_TNEEEENS4_6LayoutINS5_IJNSA_ILi2EEESB_SB_EEENS5_IJSB_NSA_ILi0EEESS_EEEEENS5_IJNS4_10UnderscoreESV_SV_EEEEENS4_13SM90_TMA_LOADENS4_14ComposedLayoutINS4_7SwizzleILi2ELi4ELi3EEENS4_18smem_ptr_flag_bitsILi8EEENSP_INS5_IJNSA_ILi8EEESG_EEENS5_IJSG_SB_EEEEEEEvNS4_8identityESY_S18_vS19_EENS_8epilogue10collective6detail29Sm90TmaWarpSpecializedAdapterINS1C_15DefaultEpilogueIaSI_SI_NS1B_6thread17LinearCombinationIaLi1EiiLNS1G_9ScaleType4KindE0ELNS_15FloatRoundStyleE2EaEENS1_15EpilogueDefaultEEEEEvvEEEEvNT_6ParamsE --------------------------
	.section	.nv.shared._ZN7cutlass13device_kernelINS_4gemm6kernel13GemmUniversalIN4cute5tupleIJiiiiEEENS1_10collective13CollectiveMmaINS1_34MainloopSm90TmaGmmaWarpSpecializedILi3ENS5_IJNS4_1CILi1EEESB_SB_EEENS1_35KernelTmaWarpSpecializedCooperativeEEENS5_IJNSA_ILi256EEENSA_ILi64EEESG_EEEaNS5_IJlSB_lEEEaSI_NS4_8TiledMMAINS4_8MMA_AtomIJNS4_4SM904GMMA26MMA_64x64x32_S32S8S8_SS_TNEEEENS4_6LayoutINS5_IJNSA_ILi2EEESB_SB_EEENS5_IJSB_NSA_ILi0EEESS_EEEEENS5_IJNS4_10UnderscoreESV_SV_EEEEENS4_13SM90_TMA_LOADENS4_14ComposedLayoutINS4_7SwizzleILi2ELi4ELi3EEENS4_18smem_ptr_flag_bitsILi8EEENSP_INS5_IJNSA_ILi8EEESG_EEENS5_IJSG_SB_EEEEEEEvNS4_8identityESY_S18_vS19_EENS_8epilogue10collective6detail29Sm90TmaWarpSpecializedAdapterINS1C_15DefaultEpilogueIaSI_SI_NS1B_6thread17LinearCombinationIaLi1EiiLNS1G_9ScaleType4KindE0ELNS_15FloatRoundStyleE2EaEENS1_15EpilogueDefaultEEEEEvvEEEEvNT_6ParamsE,"aw",@nobits
	.sectionflags	@""
	.align	16
	.zero		1024


//--------------------- .nv.shared.reserved.0     --------------------------
	.section	.nv.shared.reserved.0,"aw",@nobits
	.weak		__nv_reservedSMEM_offset_0_alias
	.size		__nv_reservedSMEM_offset_0_alias, 0, 0
	.other		__nv_reservedSMEM_offset_0_alias,@"STO_CUDA_RESERVED_SHARED STV_DEFAULT"
__nv_reservedSMEM_offset_0_alias:
	.zero		0


//--------------------- .nv.global                --------------------------
	.section	.nv.global,"aw",@nobits
.nv.global:
	.type		_ZN40_INTERNAL_d8c18836_4_k_cu_03c944d7_253884cute1_E,@object
	.size		_ZN40_INTERNAL_d8c18836_4_k_cu_03c944d7_253884cute1_E,(_ZN40_INTERNAL_d8c18836_4_k_cu_03c944d7_253884cuda3std3__45__cpo6cbeginE - _ZN40_INTERNAL_d8c18836_4_k_cu_03c944d7_253884cute1_E)
_ZN40_INTERNAL_d8c18836_4_k_cu_03c944d7_253884cute1_E:
	.zero		1
	.type		_ZN40_INTERNAL_d8c18836_4_k_cu_03c944d7_253884cuda3std3__45__cpo6cbeginE,@object
	.size		_ZN40_INTERNAL_d8c18836_4_k_cu_03c944d7_253884cuda3std3__45__cpo6cbeginE,(_ZN40_INTERNAL_d8c18836_4_k_cu_03c944d7_253884cuda3std3__48in_placeE - _ZN40_INTERNAL_d8c18836_4_k_cu_03c944d7_253884cuda3std3__45__cpo6cbeginE)
_ZN40_INTERNAL_d8c18836_4_k_cu_03c944d7_253884cuda3std3__45__cpo6cbeginE:
	.zero		1
	.type		_ZN40_INTERNAL_d8c18836_4_k_cu_03c944d7_253884cuda3std3__48in_placeE,@object
	.size		_ZN40_INTERNAL_d8c18836_4_k_cu_03c944d7_253884cuda3std3__48in_placeE,(_ZN40_INTERNAL_d8c18836_4_k_cu_03c944d7_253884cuda3std6ranges3__45__cpo9iter_moveE - _ZN40_INTERNAL_d8c18836_4_k_cu_03c944d7_253884cuda3std3__48in_placeE)
_ZN40_INTERNAL_d8c18836_4_k_cu_03c944d7_253884cuda3std3__48in_placeE:
	.zero		1
	.type		_ZN40_INTERNAL_d8c18836_4_k_cu_03c944d7_253884cuda3std6ranges3__45__cpo9iter_moveE,@object
	.size		_ZN40_INTERNAL_d8c18836_4_k_cu_03c944d7_253884cuda3std6ranges3__45__cpo9iter_moveE,(_ZN40_INTERNAL_d8c18836_4_k_cu_03c944d7_253884cuda3std3__45__cpo5beginE - _ZN40_INTERNAL_d8c18836_4_k_cu_03c944d7_253884cuda3std6ranges3__45__cpo9iter_moveE)
_ZN40_INTERNAL_d8c18836_4_k_cu_03c944d7_253884cuda3std6ranges3__45__cpo9iter_moveE:
	.zero		1
	.type		_ZN40_INTERNAL_d8c18836_4_k_cu_03c944d7_253884cuda3std3__45__cpo5beginE,@object
	.size		_ZN40_INTERNAL_d8c18836_4_k_cu_03c944d7_253884cuda3std3__45__cpo5beginE,(_ZN40_INTERNAL_d8c18836_4_k_cu_03c944d7_253884cuda3std3__442_GLOBAL__N__d8c18836_4_k_cu_03c944d7_253886ignoreE - _ZN40_INTERNAL_d8c18836_4_k_cu_03c944d7_253884cuda3std3__45__cpo5beginE)
_ZN40_INTERNAL_d8c18836_4_k_cu_03c944d7_253884cuda3std3__45__cpo5beginE:
	.zero		1
	.type		_ZN40_INTERNAL_d8c18836_4_k_cu_03c944d7_253884cuda3std3__442_GLOBAL__N__d8c18836_4_k_cu_03c944d7_253886ignoreE,@object
	.size		_ZN40_INTERNAL_d8c18836_4_k_cu_03c944d7_253884cuda3std3__442_GLOBAL__N__d8c18836_4_k_cu_03c944d7_253886ignoreE,(_ZN40_INTERNAL_d8c18836_4_k_cu_03c944d7_253884cute7productE - _ZN40_INTERNAL_d8c18836_4_k_cu_03c944d7_253884cuda3std3__442_GLOBAL__N__d8c18836_4_k_cu_03c944d7_253886ignoreE)
_ZN40_INTERNAL_d8c18836_4_k_cu_03c944d7_253884cuda3std3__442_GLOBAL__N__d8c18836_4_k_cu_03c944d7_253886ignoreE:
	.zero		1
	.type		_ZN40_INTERNAL_d8c18836_4_k_cu_03c944d7_253884cute7productE,@object
	.size		_ZN40_INTERNAL_d8c18836_4_k_cu_03c944d7_253884cute7productE,(_ZN40_INTERNAL_d8c18836_4_k_cu_03c944d7_253884cuda3std3__45__cpo3endE - _ZN40_INTERNAL_d8c18836_4_k_cu_03c944d7_253884cute7productE)
_ZN40_INTERNAL_d8c18836_4_k_cu_03c944d7_253884cute7productE:
	.zero		1
	.type		_ZN40_INTERNAL_d8c18836_4_k_cu_03c944d7_253884cuda3std3__45__cpo3endE,@object
	.size		_ZN40_INTERNAL_d8c18836_4_k_cu_03c944d7_253884cuda3std3__45__cpo3endE,(_ZN40_INTERNAL_d8c18836_4_k_cu_03c944d7_253884cuda3std3__419piecewise_constructE - _ZN40_INTERNAL_d8c18836_4_k_cu_03c944d7_253884cuda3std3__45__cpo3endE)
_ZN40_INTERNAL_d8c18836_4_k_cu_03c944d7_253884cuda3std3__45__cpo3endE:
	.zero		1
	.type		_ZN40_INTERNAL_d8c18836_4_k_cu_03c944d7_253884cuda3std3__419piecewise_constructE,@object
	.size		_ZN40_INTERNAL_d8c18836_4_k_cu_03c944d7_253884cuda3std3__419piecewise_constructE,(_ZN40_INTERNAL_d8c18836_4_k_cu_03c944d7_253884cuda3std3__45__cpo4cendE - _ZN40_INTERNAL_d8c18836_4_k_cu_03c944d7_253884cuda3std3__419piecewise_constructE)
_ZN40_INTERNAL_d8c18836_4_k_cu_03c944d7_253884cuda3std3__419piecewise_constructE:
	.zero		1
	.type		_ZN40_INTERNAL_d8c18836_4_k_cu_03c944d7_253884cuda3std3__45__cpo4cendE,@object
	.size		_ZN40_INTERNAL_d8c18836_4_k_cu_03c944d7_253884cuda3std3__45__cpo4cendE,(_ZN40_INTERNAL_d8c18836_4_k_cu_03c944d7_253884cuda3std6ranges3__45__cpo4swapE - _ZN40_INTERNAL_d8c18836_4_k_cu_03c944d7_253884cuda3std3__45__cpo4cendE)
_ZN40_INTERNAL_d8c18836_4_k_cu_03c944d7_253884cuda3std3__45__cpo4cendE:
	.zero		1
	.type		_ZN40_INTERNAL_d8c18836_4_k_cu_03c944d7_253884cuda3std6ranges3__45__cpo4swapE,@object
	.size		_ZN40_INTERNAL_d8c18836_4_k_cu_03c944d7_253884cuda3std6ranges3__45__cpo4swapE,(.L_8 - _ZN40_INTERNAL_d8c18836_4_k_cu_03c944d7_253884cuda3std6ranges3__45__cpo4swapE)
_ZN40_INTERNAL_d8c18836_4_k_cu_03c944d7_253884cuda3std6ranges3__45__cpo4swapE:
	.zero		1
.L_8:


//--------------------- .nv.constant0._ZN7cutlass13device_kernelINS_4gemm6kernel13GemmUniversalIN4cute5tupleIJiiiiEEENS1_10collective13CollectiveMmaINS1_34MainloopSm90TmaGmmaWarpSpecializedILi3ENS5_IJNS4_1CILi1EEESB_SB_EEENS1_35KernelTmaWarpSpecializedCooperativeEEENS5_IJNSA_ILi256EEENSA_ILi64EEESG_EEEaNS5_IJlSB_lEEEaSI_NS4_8TiledMMAINS4_8MMA_AtomIJNS4_4SM904GMMA26MMA_64x64x32_S32S8S8_SS_TNEEEENS4_6LayoutINS5_IJNSA_ILi2EEESB_SB_EEENS5_IJSB_NSA_ILi0EEESS_EEEEENS5_IJNS4_10UnderscoreESV_SV_EEEEENS4_13SM90_TMA_LOADENS4_14ComposedLayoutINS4_7SwizzleILi2ELi4ELi3EEENS4_18smem_ptr_flag_bitsILi8EEENSP_INS5_IJNSA_ILi8EEESG_EEENS5_IJSG_SB_EEEEEEEvNS4_8identityESY_S18_vS19_EENS_8epilogue10collective6detail29Sm90TmaWarpSpecializedAdapterINS1C_15DefaultEpilogueIaSI_SI_NS1B_6thread17LinearCombinationIaLi1EiiLNS1G_9ScaleType4KindE0ELNS_15FloatRoundStyleE2EaEENS1_15EpilogueDefaultEEEEEvvEEEEvNT_6ParamsE --------------------------
	.section	.nv.constant0._ZN7cutlass13device_kernelINS_4gemm6kernel13GemmUniversalIN4cute5tupleIJiiiiEEENS1_10collective13CollectiveMmaINS1_34MainloopSm90TmaGmmaWarpSpecializedILi3ENS5_IJNS4_1CILi1EEESB_SB_EEENS1_35KernelTmaWarpSpecializedCooperativeEEENS5_IJNSA_ILi256EEENSA_ILi64EEESG_EEEaNS5_IJlSB_lEEEaSI_NS4_8TiledMMAINS4_8MMA_AtomIJNS4_4SM904GMMA26MMA_64x64x32_S32S8S8_SS_TNEEEENS4_6LayoutINS5_IJNSA_ILi2EEESB_SB_EEENS5_IJSB_NSA_ILi0EEESS_EEEEENS5_IJNS4_10UnderscoreESV_SV_EEEEENS4_13SM90_TMA_LOADENS4_14ComposedLayoutINS4_7SwizzleILi2ELi4ELi3EEENS4_18smem_ptr_flag_bitsILi8EEENSP_INS5_IJNSA_ILi8EEESG_EEENS5_IJSG_SB_EEEEEEEvNS4_8identityESY_S18_vS19_EENS_8epilogue10collective6detail29Sm90TmaWarpSpecializedAdapterINS1C_15DefaultEpilogueIaSI_SI_NS1B_6thread17LinearCombinationIaLi1EiiLNS1G_9ScaleType4KindE0ELNS_15FloatRoundStyleE2EaEENS1_15EpilogueDefaultEEEEEvvEEEEvNT_6ParamsE,"a",@progbits
	.sectionflags	@""
	.align	4
.nv.constant0._ZN7cutlass13device_kernelINS_4gemm6kernel13GemmUniversalIN4cute5tupleIJiiiiEEENS1_10collective13CollectiveMmaINS1_34MainloopSm90TmaGmmaWarpSpecializedILi3ENS5_IJNS4_1CILi1EEESB_SB_EEENS1_35KernelTmaWarpSpecializedCooperativeEEENS5_IJNSA_ILi256EEENSA_ILi64EEESG_EEEaNS5_IJlSB_lEEEaSI_NS4_8TiledMMAINS4_8MMA_AtomIJNS4_4SM904GMMA26MMA_64x64x32_S32S8S8_SS_TNEEEENS4_6LayoutINS5_IJNSA_ILi2EEESB_SB_EEENS5_IJSB_NSA_ILi0EEESS_EEEEENS5_IJNS4_10UnderscoreESV_SV_EEEEENS4_13SM90_TMA_LOADENS4_14ComposedLayoutINS4_7SwizzleILi2ELi4ELi3EEENS4_18smem_ptr_flag_bitsILi8EEENSP_INS5_IJNSA_ILi8EEESG_EEENS5_IJSG_SB_EEEEEEEvNS4_8identityESY_S18_vS19_EENS_8epilogue10collective6detail29Sm90TmaWarpSpecializedAdapterINS1C_15DefaultEpilogueIaSI_SI_NS1B_6thread17LinearCombinationIaLi1EiiLNS1G_9ScaleType4KindE0ELNS_15FloatRoundStyleE2EaEENS1_15EpilogueDefaultEEEEEvvEEEEvNT_6ParamsE:
	.zero		1664


//--------------------- SYMBOLS --------------------------

	.type		.nv.reservedSmem.offset0,@object
	.size		.nv.reservedSmem.offset0,0x4
	.type		__assertfail,@function
